//
// Generated by NVIDIA NVVM Compiler
//
// Compiler Build ID: CL-36424714
// Cuda compilation tools, release 13.0, V13.0.88
// Based on NVVM 20.0.0
//

.version 9.0
.target sm_100
.address_size 64

	// .globl	_Z43mx_block_rearrange_2d_K_groups_naive_kernelPKhiiiiPKiPhii
// _ZZ43mx_block_rearrange_2d_K_groups_naive_kernelPKhiiiiPKiPhiiE10smem_block has been demoted

.visible .entry _Z43mx_block_rearrange_2d_K_groups_naive_kernelPKhiiiiPKiPhii(
	.param .u64 .ptr .align 1 _Z43mx_block_rearrange_2d_K_groups_naive_kernelPKhiiiiPKiPhii_param_0,
	.param .u32 _Z43mx_block_rearrange_2d_K_groups_naive_kernelPKhiiiiPKiPhii_param_1,
	.param .u32 _Z43mx_block_rearrange_2d_K_groups_naive_kernelPKhiiiiPKiPhii_param_2,
	.param .u32 _Z43mx_block_rearrange_2d_K_groups_naive_kernelPKhiiiiPKiPhii_param_3,
	.param .u32 _Z43mx_block_rearrange_2d_K_groups_naive_kernelPKhiiiiPKiPhii_param_4,
	.param .u64 .ptr .align 1 _Z43mx_block_rearrange_2d_K_groups_naive_kernelPKhiiiiPKiPhii_param_5,
	.param .u64 .ptr .align 1 _Z43mx_block_rearrange_2d_K_groups_naive_kernelPKhiiiiPKiPhii_param_6,
	.param .u32 _Z43mx_block_rearrange_2d_K_groups_naive_kernelPKhiiiiPKiPhii_param_7,
	.param .u32 _Z43mx_block_rearrange_2d_K_groups_naive_kernelPKhiiiiPKiPhii_param_8
)
{
	.reg .pred 	%p<73>;
	.reg .b16 	%rs<64>;
	.reg .b32 	%r<347>;
	.reg .b64 	%rd<82>;
	// demoted variable
	.shared .align 16 .b8 _ZZ43mx_block_rearrange_2d_K_groups_naive_kernelPKhiiiiPKiPhiiE10smem_block[512];
	ld.param.u32 	%r72, [_Z43mx_block_rearrange_2d_K_groups_naive_kernelPKhiiiiPKiPhii_param_1];
	ld.param.u32 	%r73, [_Z43mx_block_rearrange_2d_K_groups_naive_kernelPKhiiiiPKiPhii_param_2];
	ld.param.u32 	%r74, [_Z43mx_block_rearrange_2d_K_groups_naive_kernelPKhiiiiPKiPhii_param_4];
	ld.param.u64 	%rd11, [_Z43mx_block_rearrange_2d_K_groups_naive_kernelPKhiiiiPKiPhii_param_5];
	ld.param.u64 	%rd10, [_Z43mx_block_rearrange_2d_K_groups_naive_kernelPKhiiiiPKiPhii_param_6];
	cvta.to.global.u64 	%rd1, %rd10;
	cvta.to.global.u64 	%rd2, %rd11;
	mov.u32 	%r1, %ctaid.x;
	mov.u32 	%r2, %ctaid.y;
	mov.u32 	%r3, %tid.x;
	setp.eq.s32 	%p1, %r1, 0;
	mov.b32 	%r346, 0;
	@%p1 bra 	$L__BB0_2;
	add.s32 	%r77, %r1, -1;
	mul.wide.u32 	%rd12, %r77, 4;
	add.s64 	%rd13, %rd2, %rd12;
	ld.global.nc.u32 	%r346, [%rd13];
$L__BB0_2:
	setp.eq.s32 	%p2, %r1, 0;
	mul.wide.u32 	%rd14, %r1, 4;
	add.s64 	%rd15, %rd2, %rd14;
	ld.global.nc.u32 	%r6, [%rd15];
	mov.b32 	%r337, 0;
	@%p2 bra 	$L__BB0_22;
	and.b32  	%r7, %r1, 7;
	setp.lt.u32 	%p3, %r1, 8;
	mov.b32 	%r330, 0;
	mov.u32 	%r337, %r330;
	@%p3 bra 	$L__BB0_8;
	and.b32  	%r330, %r1, 2147483640;
	mov.b32 	%r322, 0;
	mov.u32 	%r337, %r322;
$L__BB0_5:
	.pragma "nounroll";
	setp.eq.s32 	%p4, %r322, 0;
	mov.b32 	%r324, 3;
	@%p4 bra 	$L__BB0_7;
	add.s32 	%r83, %r322, -1;
	mul.wide.u32 	%rd16, %r83, 4;
	add.s64 	%rd17, %rd2, %rd16;
	ld.global.nc.u32 	%r84, [%rd17];
	sub.s32 	%r324, 3, %r84;
$L__BB0_7:
	mul.wide.u32 	%rd18, %r322, 4;
	add.s64 	%rd19, %rd2, %rd18;
	ld.global.nc.u32 	%r85, [%rd19];
	add.s32 	%r86, %r324, %r85;
	shr.s32 	%r87, %r86, 31;
	shr.u32 	%r88, %r87, 30;
	add.s32 	%r89, %r86, %r88;
	shr.s32 	%r90, %r89, 2;
	ld.global.nc.u32 	%r91, [%rd19+4];
	sub.s32 	%r92, %r91, %r85;
	add.s32 	%r93, %r92, 3;
	shr.s32 	%r94, %r93, 31;
	shr.u32 	%r95, %r94, 30;
	add.s32 	%r96, %r93, %r95;
	shr.s32 	%r97, %r96, 2;
	add.s32 	%r98, %r90, %r97;
	ld.global.nc.u32 	%r99, [%rd19+8];
	sub.s32 	%r100, %r99, %r91;
	add.s32 	%r101, %r100, 3;
	shr.s32 	%r102, %r101, 31;
	shr.u32 	%r103, %r102, 30;
	add.s32 	%r104, %r101, %r103;
	shr.s32 	%r105, %r104, 2;
	add.s32 	%r106, %r98, %r105;
	ld.global.nc.u32 	%r107, [%rd19+12];
	sub.s32 	%r108, %r107, %r99;
	add.s32 	%r109, %r108, 3;
	shr.s32 	%r110, %r109, 31;
	shr.u32 	%r111, %r110, 30;
	add.s32 	%r112, %r109, %r111;
	shr.s32 	%r113, %r112, 2;
	add.s32 	%r114, %r106, %r113;
	ld.global.nc.u32 	%r115, [%rd19+16];
	sub.s32 	%r116, %r115, %r107;
	add.s32 	%r117, %r116, 3;
	shr.s32 	%r118, %r117, 31;
	shr.u32 	%r119, %r118, 30;
	add.s32 	%r120, %r117, %r119;
	shr.u32 	%r121, %r120, 2;
	add.s32 	%r122, %r114, %r121;
	ld.global.nc.u32 	%r123, [%rd19+20];
	sub.s32 	%r124, %r123, %r115;
	add.s32 	%r125, %r124, 3;
	shr.s32 	%r126, %r125, 31;
	shr.u32 	%r127, %r126, 30;
	add.s32 	%r128, %r125, %r127;
	shr.u32 	%r129, %r128, 2;
	add.s32 	%r130, %r122, %r129;
	ld.global.nc.u32 	%r131, [%rd19+24];
	sub.s32 	%r132, %r131, %r123;
	add.s32 	%r133, %r132, 3;
	shr.s32 	%r134, %r133, 31;
	shr.u32 	%r135, %r134, 30;
	add.s32 	%r136, %r133, %r135;
	shr.u32 	%r137, %r136, 2;
	add.s32 	%r138, %r130, %r137;
	ld.global.nc.u32 	%r139, [%rd19+28];
	sub.s32 	%r140, %r139, %r131;
	add.s32 	%r141, %r140, 3;
	shr.s32 	%r142, %r141, 31;
	shr.u32 	%r143, %r142, 30;
	add.s32 	%r144, %r141, %r143;
	shr.u32 	%r145, %r144, 2;
	add.s32 	%r146, %r138, %r145;
	shl.b32 	%r147, %r146, 2;
	add.s32 	%r337, %r147, %r337;
	add.s32 	%r322, %r322, 8;
	setp.ne.s32 	%p5, %r322, %r330;
	@%p5 bra 	$L__BB0_5;
$L__BB0_8:
	setp.eq.s32 	%p6, %r7, 0;
	@%p6 bra 	$L__BB0_22;
	and.b32  	%r18, %r1, 3;
	setp.lt.u32 	%p7, %r7, 4;
	@%p7 bra 	$L__BB0_13;
	setp.eq.s32 	%p8, %r330, 0;
	mov.b32 	%r328, 3;
	@%p8 bra 	$L__BB0_12;
	add.s32 	%r150, %r330, -1;
	mul.wide.u32 	%rd20, %r150, 4;
	add.s64 	%rd21, %rd2, %rd20;
	ld.global.nc.u32 	%r151, [%rd21];
	sub.s32 	%r328, 3, %r151;
$L__BB0_12:
	mul.wide.u32 	%rd22, %r330, 4;
	add.s64 	%rd23, %rd2, %rd22;
	ld.global.nc.u32 	%r152, [%rd23];
	add.s32 	%r153, %r328, %r152;
	shr.s32 	%r154, %r153, 31;
	shr.u32 	%r155, %r154, 30;
	add.s32 	%r156, %r153, %r155;
	shr.u32 	%r157, %r156, 2;
	ld.global.nc.u32 	%r158, [%rd23+4];
	sub.s32 	%r159, %r158, %r152;
	add.s32 	%r160, %r159, 3;
	shr.s32 	%r161, %r160, 31;
	shr.u32 	%r162, %r161, 30;
	add.s32 	%r163, %r160, %r162;
	shr.u32 	%r164, %r163, 2;
	add.s32 	%r165, %r157, %r164;
	ld.global.nc.u32 	%r166, [%rd23+8];
	sub.s32 	%r167, %r166, %r158;
	add.s32 	%r168, %r167, 3;
	shr.s32 	%r169, %r168, 31;
	shr.u32 	%r170, %r169, 30;
	add.s32 	%r171, %r168, %r170;
	shr.u32 	%r172, %r171, 2;
	add.s32 	%r173, %r165, %r172;
	ld.global.nc.u32 	%r174, [%rd23+12];
	sub.s32 	%r175, %r174, %r166;
	add.s32 	%r176, %r175, 3;
	shr.s32 	%r177, %r176, 31;
	shr.u32 	%r178, %r177, 30;
	add.s32 	%r179, %r176, %r178;
	shr.u32 	%r180, %r179, 2;
	add.s32 	%r181, %r173, %r180;
	shl.b32 	%r182, %r181, 2;
	add.s32 	%r337, %r182, %r337;
	add.s32 	%r330, %r330, 4;
$L__BB0_13:
	setp.eq.s32 	%p9, %r18, 0;
	@%p9 bra 	$L__BB0_22;
	setp.eq.s32 	%p10, %r18, 1;
	@%p10 bra 	$L__BB0_18;
	setp.eq.s32 	%p11, %r330, 0;
	mov.b32 	%r332, 3;
	@%p11 bra 	$L__BB0_17;
	add.s32 	%r185, %r330, -1;
	mul.wide.u32 	%rd24, %r185, 4;
	add.s64 	%rd25, %rd2, %rd24;
	ld.global.nc.u32 	%r186, [%rd25];
	sub.s32 	%r332, 3, %r186;
$L__BB0_17:
	mul.wide.u32 	%rd26, %r330, 4;
	add.s64 	%rd27, %rd2, %rd26;
	ld.global.nc.u32 	%r187, [%rd27];
	add.s32 	%r188, %r332, %r187;
	shr.s32 	%r189, %r188, 31;
	shr.u32 	%r190, %r189, 30;
	add.s32 	%r191, %r188, %r190;
	shr.u32 	%r192, %r191, 2;
	ld.global.nc.u32 	%r193, [%rd27+4];
	sub.s32 	%r194, %r193, %r187;
	add.s32 	%r195, %r194, 3;
	shr.s32 	%r196, %r195, 31;
	shr.u32 	%r197, %r196, 30;
	add.s32 	%r198, %r195, %r197;
	shr.u32 	%r199, %r198, 2;
	add.s32 	%r200, %r192, %r199;
	shl.b32 	%r201, %r200, 2;
	add.s32 	%r337, %r201, %r337;
	add.s32 	%r330, %r330, 2;
$L__BB0_18:
	and.b32  	%r202, %r1, 1;
	setp.eq.b32 	%p12, %r202, 1;
	not.pred 	%p13, %p12;
	@%p13 bra 	$L__BB0_22;
	setp.eq.s32 	%p14, %r330, 0;
	mov.b32 	%r336, 3;
	@%p14 bra 	$L__BB0_21;
	add.s32 	%r204, %r330, -1;
	mul.wide.u32 	%rd28, %r204, 4;
	add.s64 	%rd29, %rd2, %rd28;
	ld.global.nc.u32 	%r205, [%rd29];
	sub.s32 	%r336, 3, %r205;
$L__BB0_21:
	mul.wide.u32 	%rd30, %r330, 4;
	add.s64 	%rd31, %rd2, %rd30;
	ld.global.nc.u32 	%r206, [%rd31];
	add.s32 	%r207, %r336, %r206;
	shr.s32 	%r208, %r207, 31;
	shr.u32 	%r209, %r208, 30;
	add.s32 	%r210, %r207, %r209;
	and.b32  	%r211, %r210, -4;
	add.s32 	%r337, %r211, %r337;
$L__BB0_22:
	mul.lo.s32 	%r37, %r337, %r74;
	shl.b32 	%r212, %r2, 7;
	add.s32 	%r38, %r212, %r3;
	setp.le.s32 	%p15, %r6, %r346;
	@%p15 bra 	$L__BB0_66;
	sub.s32 	%r214, %r6, %r346;
	add.s32 	%r215, %r214, 3;
	shr.s32 	%r216, %r215, 31;
	shr.u32 	%r217, %r216, 30;
	add.s32 	%r218, %r215, %r217;
	shr.s32 	%r219, %r218, 2;
	mul.lo.s32 	%r39, %r72, %r38;
	shl.b32 	%r220, %r3, 4;
	and.b32  	%r221, %r220, 496;
	shr.u32 	%r222, %r3, 3;
	and.b32  	%r223, %r222, 124;
	add.s32 	%r224, %r221, %r223;
	mul.lo.s32 	%r40, %r219, %r2;
	shl.b32 	%r225, %r3, 2;
	cvt.u64.u32 	%rd3, %r225;
	mov.u32 	%r226, _ZZ43mx_block_rearrange_2d_K_groups_naive_kernelPKhiiiiPKiPhiiE10smem_block;
	add.s32 	%r41, %r226, %r225;
	add.s32 	%r341, %r346, 4;
	max.s32 	%r227, %r6, %r341;
	not.b32 	%r228, %r346;
	add.s32 	%r43, %r227, %r228;
	setp.lt.u32 	%p16, %r43, 4;
	add.s32 	%r44, %r226, %r224;
	mov.b32 	%r345, 0;
	@%p16 bra 	$L__BB0_52;
	ld.param.u32 	%r318, [_Z43mx_block_rearrange_2d_K_groups_naive_kernelPKhiiiiPKiPhii_param_7];
	shr.u32 	%r229, %r43, 2;
	add.s32 	%r45, %r229, 1;
	and.b32  	%r345, %r45, 2147483646;
	neg.s32 	%r344, %r345;
	mad.lo.s32 	%r342, %r40, %r318, %r37;
	add.s32 	%r343, %r342, %r318;
	add.s32 	%r340, %r228, %r6;
	add.s32 	%r339, %r346, %r39;
	sub.s32 	%r232, %r346, %r6;
	add.s32 	%r338, %r232, 5;
	cvt.s64.s32 	%rd49, %r39;
$L__BB0_25:
	setp.ge.s32 	%p17, %r38, %r73;
	mov.b16 	%rs52, 0;
	mov.u16 	%rs53, %rs52;
	mov.u16 	%rs54, %rs52;
	mov.u16 	%rs55, %rs52;
	@%p17 bra 	$L__BB0_32;
	ld.param.u64 	%rd79, [_Z43mx_block_rearrange_2d_K_groups_naive_kernelPKhiiiiPKiPhii_param_0];
	cvt.s64.s32 	%rd32, %r339;
	add.s64 	%rd4, %rd79, %rd32;
	add.s32 	%r59, %r340, 1;
	setp.gt.s32 	%p18, %r59, 3;
	and.b64  	%rd33, %rd4, 3;
	setp.eq.s64 	%p19, %rd33, 0;
	and.pred  	%p20, %p18, %p19;
	setp.le.s32 	%p21, %r341, %r6;
	and.pred  	%p22, %p20, %p21;
	@%p22 bra 	$L__BB0_67;
	setp.gt.s32 	%p23, %r59, 0;
	mov.u16 	%rs53, %rs52;
	mov.u16 	%rs54, %rs52;
	mov.u16 	%rs55, %rs52;
	@%p23 bra 	$L__BB0_28;
	bra.uni 	$L__BB0_32;
$L__BB0_28:
	// begin inline asm
	ld.global.nc.u8 %r233, [%rd4];
	// end inline asm
	cvt.u16.u32 	%rs55, %r233;
	setp.eq.s32 	%p24, %r338, 4;
	add.s32 	%r234, %r341, -3;
	setp.ge.s32 	%p25, %r234, %r6;
	or.pred  	%p26, %p24, %p25;
	mov.u16 	%rs53, %rs52;
	mov.u16 	%rs54, %rs52;
	@%p26 bra 	$L__BB0_32;
	add.s64 	%rd35, %rd4, 1;
	// begin inline asm
	ld.global.nc.u8 %r235, [%rd35];
	// end inline asm
	cvt.u16.u32 	%rs54, %r235;
	setp.lt.u32 	%p27, %r59, 3;
	add.s32 	%r237, %r341, -2;
	setp.ge.s32 	%p28, %r237, %r6;
	or.pred  	%p29, %p27, %p28;
	mov.u16 	%rs53, %rs52;
	@%p29 bra 	$L__BB0_32;
	setp.lt.s32 	%p30, %r59, 4;
	add.s64 	%rd36, %rd4, 2;
	// begin inline asm
	ld.global.nc.u8 %r238, [%rd36];
	// end inline asm
	cvt.u16.u32 	%rs53, %r238;
	add.s32 	%r240, %r341, -1;
	setp.ge.s32 	%p31, %r240, %r6;
	or.pred  	%p32, %p30, %p31;
	@%p32 bra 	$L__BB0_32;
	add.s64 	%rd37, %rd4, 3;
	// begin inline asm
	ld.global.nc.u8 %r241, [%rd37];
	// end inline asm
	cvt.u16.u32 	%rs52, %r241;
$L__BB0_32:
	cvt.u32.u16 	%r245, %rs52;
	cvt.u32.u16 	%r246, %rs53;
	prmt.b32 	%r247, %r246, %r245, 0x3340U;
	cvt.u32.u16 	%r248, %rs54;
	cvt.u32.u16 	%r249, %rs55;
	prmt.b32 	%r250, %r249, %r248, 0x3340U;
	prmt.b32 	%r251, %r250, %r247, 0x5410U;
	st.shared.u32 	[%r44], %r251;
	bar.sync 	0;
	cvt.u64.u32 	%rd39, %r342;
	add.s64 	%rd40, %rd39, %rd3;
	add.s64 	%rd41, %rd10, %rd40;
	and.b64  	%rd42, %rd41, 3;
	setp.ne.s64 	%p33, %rd42, 0;
	@%p33 bra 	$L__BB0_34;
	ld.shared.u32 	%r257, [%r41];
	cvt.s64.s32 	%rd46, %r342;
	add.s64 	%rd47, %rd46, %rd3;
	add.s64 	%rd48, %rd1, %rd47;
	st.global.u32 	[%rd48], %r257;
	bra.uni 	$L__BB0_35;
$L__BB0_34:
	ld.shared.u32 	%r252, [%r41];
	bfe.u32 	%r253, %r252, 0, 8;
	bfe.u32 	%r254, %r252, 8, 8;
	bfe.u32 	%r255, %r252, 16, 8;
	bfe.u32 	%r256, %r252, 24, 8;
	cvt.s64.s32 	%rd43, %r342;
	add.s64 	%rd44, %rd43, %rd3;
	add.s64 	%rd45, %rd1, %rd44;
	st.global.u8 	[%rd45], %r253;
	st.global.u8 	[%rd45+1], %r254;
	st.global.u8 	[%rd45+2], %r255;
	st.global.u8 	[%rd45+3], %r256;
$L__BB0_35:
	setp.ge.s32 	%p34, %r341, %r6;
	@%p34 bra 	$L__BB0_37;
	bar.sync 	0;
$L__BB0_37:
	setp.ge.s32 	%p35, %r38, %r73;
	mov.b16 	%rs56, 0;
	mov.u16 	%rs57, %rs56;
	mov.u16 	%rs58, %rs56;
	mov.u16 	%rs59, %rs56;
	@%p35 bra 	$L__BB0_45;
	ld.param.u64 	%rd80, [_Z43mx_block_rearrange_2d_K_groups_naive_kernelPKhiiiiPKiPhii_param_0];
	add.s32 	%r258, %r341, -4;
	cvt.s64.s32 	%rd50, %r258;
	add.s64 	%rd51, %rd50, %rd49;
	add.s64 	%rd5, %rd80, %rd51;
	add.s64 	%rd6, %rd5, 4;
	add.s32 	%r259, %r340, -3;
	setp.gt.s32 	%p36, %r259, 3;
	and.b64  	%rd52, %rd6, 3;
	setp.eq.s64 	%p37, %rd52, 0;
	and.pred  	%p38, %p36, %p37;
	add.s32 	%r260, %r341, 4;
	setp.le.s32 	%p39, %r260, %r6;
	and.pred  	%p40, %p38, %p39;
	@%p40 bra 	$L__BB0_44;
	setp.lt.s32 	%p41, %r259, 1;
	mov.u16 	%rs57, %rs56;
	mov.u16 	%rs58, %rs56;
	mov.u16 	%rs59, %rs56;
	@%p41 bra 	$L__BB0_45;
	// begin inline asm
	ld.global.nc.u8 %r262, [%rd6];
	// end inline asm
	cvt.u16.u32 	%rs59, %r262;
	setp.eq.s32 	%p42, %r340, 4;
	add.s32 	%r263, %r341, 1;
	setp.ge.s32 	%p43, %r263, %r6;
	or.pred  	%p44, %p42, %p43;
	mov.u16 	%rs57, %rs56;
	mov.u16 	%rs58, %rs56;
	@%p44 bra 	$L__BB0_45;
	add.s64 	%rd54, %rd5, 5;
	// begin inline asm
	ld.global.nc.u8 %r264, [%rd54];
	// end inline asm
	cvt.u16.u32 	%rs58, %r264;
	setp.lt.u32 	%p45, %r259, 3;
	add.s32 	%r266, %r341, 2;
	setp.ge.s32 	%p46, %r266, %r6;
	or.pred  	%p47, %p45, %p46;
	mov.u16 	%rs57, %rs56;
	@%p47 bra 	$L__BB0_45;
	setp.lt.s32 	%p48, %r259, 4;
	add.s64 	%rd55, %rd5, 6;
	// begin inline asm
	ld.global.nc.u8 %r267, [%rd55];
	// end inline asm
	cvt.u16.u32 	%rs57, %r267;
	add.s32 	%r269, %r341, 3;
	setp.ge.s32 	%p49, %r269, %r6;
	or.pred  	%p50, %p48, %p49;
	@%p50 bra 	$L__BB0_45;
	add.s64 	%rd56, %rd5, 7;
	// begin inline asm
	ld.global.nc.u8 %r270, [%rd56];
	// end inline asm
	cvt.u16.u32 	%rs56, %r270;
	bra.uni 	$L__BB0_45;
$L__BB0_44:
	// begin inline asm
	ld.global.nc.u32 %r271, [%rd6];
	// end inline asm
	cvt.u16.u32 	%rs59, %r271;
	shr.u32 	%r272, %r271, 8;
	cvt.u16.u32 	%rs58, %r272;
	{ .reg .b16 tmp; mov.b32 {tmp, %rs57}, %r271; }
	shr.u32 	%r273, %r271, 24;
	cvt.u16.u32 	%rs56, %r273;
$L__BB0_45:
	cvt.u32.u16 	%r274, %rs56;
	cvt.u32.u16 	%r275, %rs57;
	prmt.b32 	%r276, %r275, %r274, 0x3340U;
	cvt.u32.u16 	%r277, %rs58;
	cvt.u32.u16 	%r278, %rs59;
	prmt.b32 	%r279, %r278, %r277, 0x3340U;
	prmt.b32 	%r280, %r279, %r276, 0x5410U;
	st.shared.u32 	[%r44], %r280;
	bar.sync 	0;
	cvt.u64.u32 	%rd58, %r343;
	add.s64 	%rd59, %rd58, %rd3;
	add.s64 	%rd60, %rd10, %rd59;
	and.b64  	%rd61, %rd60, 3;
	setp.eq.s64 	%p51, %rd61, 0;
	@%p51 bra 	$L__BB0_47;
	ld.shared.u32 	%r281, [%r41];
	bfe.u32 	%r282, %r281, 0, 8;
	bfe.u32 	%r283, %r281, 8, 8;
	bfe.u32 	%r284, %r281, 16, 8;
	bfe.u32 	%r285, %r281, 24, 8;
	cvt.s64.s32 	%rd62, %r343;
	add.s64 	%rd63, %rd62, %rd3;
	add.s64 	%rd64, %rd1, %rd63;
	st.global.u8 	[%rd64], %r282;
	st.global.u8 	[%rd64+1], %r283;
	st.global.u8 	[%rd64+2], %r284;
	st.global.u8 	[%rd64+3], %r285;
	bra.uni 	$L__BB0_48;
$L__BB0_47:
	ld.shared.u32 	%r286, [%r41];
	cvt.s64.s32 	%rd65, %r343;
	add.s64 	%rd66, %rd65, %rd3;
	add.s64 	%rd67, %rd1, %rd66;
	st.global.u32 	[%rd67], %r286;
$L__BB0_48:
	add.s32 	%r287, %r341, 4;
	setp.ge.s32 	%p52, %r287, %r6;
	@%p52 bra 	$L__BB0_50;
	bar.sync 	0;
$L__BB0_50:
	ld.param.u32 	%r319, [_Z43mx_block_rearrange_2d_K_groups_naive_kernelPKhiiiiPKiPhii_param_7];
	add.s32 	%r344, %r344, 2;
	shl.b32 	%r288, %r319, 1;
	add.s32 	%r343, %r343, %r288;
	add.s32 	%r342, %r342, %r288;
	add.s32 	%r341, %r341, 8;
	add.s32 	%r340, %r340, -8;
	add.s32 	%r339, %r339, 8;
	add.s32 	%r338, %r338, 8;
	setp.ne.s32 	%p53, %r344, 0;
	@%p53 bra 	$L__BB0_25;
	add.s32 	%r346, %r341, -4;
$L__BB0_52:
	and.b32  	%r289, %r43, 4;
	setp.ne.s32 	%p54, %r289, 0;
	@%p54 bra 	$L__BB0_66;
	setp.ge.s32 	%p55, %r38, %r73;
	sub.s32 	%r71, %r6, %r346;
	mov.b16 	%rs60, 0;
	mov.u16 	%rs61, %rs60;
	mov.u16 	%rs62, %rs60;
	mov.u16 	%rs63, %rs60;
	@%p55 bra 	$L__BB0_61;
	ld.param.u64 	%rd81, [_Z43mx_block_rearrange_2d_K_groups_naive_kernelPKhiiiiPKiPhii_param_0];
	add.s32 	%r290, %r346, %r39;
	cvt.s64.s32 	%rd68, %r290;
	add.s64 	%rd7, %rd81, %rd68;
	setp.gt.s32 	%p56, %r71, 3;
	and.b64  	%rd69, %rd7, 3;
	setp.eq.s64 	%p57, %rd69, 0;
	and.pred  	%p58, %p56, %p57;
	add.s32 	%r291, %r346, 4;
	setp.le.s32 	%p59, %r291, %r6;
	and.pred  	%p60, %p58, %p59;
	@%p60 bra 	$L__BB0_60;
	setp.lt.s32 	%p61, %r71, 1;
	mov.u16 	%rs61, %rs60;
	mov.u16 	%rs62, %rs60;
	mov.u16 	%rs63, %rs60;
	@%p61 bra 	$L__BB0_61;
	// begin inline asm
	ld.global.nc.u8 %r292, [%rd7];
	// end inline asm
	cvt.u16.u32 	%rs63, %r292;
	setp.eq.s32 	%p62, %r71, 1;
	add.s32 	%r293, %r346, 1;
	setp.ge.s32 	%p63, %r293, %r6;
	or.pred  	%p64, %p62, %p63;
	mov.u16 	%rs61, %rs60;
	mov.u16 	%rs62, %rs60;
	@%p64 bra 	$L__BB0_61;
	add.s64 	%rd71, %rd7, 1;
	// begin inline asm
	ld.global.nc.u8 %r294, [%rd71];
	// end inline asm
	cvt.u16.u32 	%rs62, %r294;
	setp.lt.u32 	%p65, %r71, 3;
	add.s32 	%r295, %r346, 2;
	setp.ge.s32 	%p66, %r295, %r6;
	or.pred  	%p67, %p65, %p66;
	mov.u16 	%rs61, %rs60;
	@%p67 bra 	$L__BB0_61;
	setp.lt.s32 	%p68, %r71, 4;
	add.s64 	%rd72, %rd7, 2;
	// begin inline asm
	ld.global.nc.u8 %r296, [%rd72];
	// end inline asm
	cvt.u16.u32 	%rs61, %r296;
	add.s32 	%r297, %r346, 3;
	setp.ge.s32 	%p69, %r297, %r6;
	or.pred  	%p70, %p68, %p69;
	@%p70 bra 	$L__BB0_61;
	add.s64 	%rd73, %rd7, 3;
	// begin inline asm
	ld.global.nc.u8 %r298, [%rd73];
	// end inline asm
	cvt.u16.u32 	%rs60, %r298;
	bra.uni 	$L__BB0_61;
$L__BB0_60:
	// begin inline asm
	ld.global.nc.u32 %r299, [%rd7];
	// end inline asm
	cvt.u16.u32 	%rs63, %r299;
	shr.u32 	%r300, %r299, 8;
	cvt.u16.u32 	%rs62, %r300;
	{ .reg .b16 tmp; mov.b32 {tmp, %rs61}, %r299; }
	shr.u32 	%r301, %r299, 24;
	cvt.u16.u32 	%rs60, %r301;
$L__BB0_61:
	ld.param.u32 	%r320, [_Z43mx_block_rearrange_2d_K_groups_naive_kernelPKhiiiiPKiPhii_param_7];
	cvt.u32.u16 	%r302, %rs60;
	cvt.u32.u16 	%r303, %rs61;
	prmt.b32 	%r304, %r303, %r302, 0x3340U;
	cvt.u32.u16 	%r305, %rs62;
	cvt.u32.u16 	%r306, %rs63;
	prmt.b32 	%r307, %r306, %r305, 0x3340U;
	prmt.b32 	%r308, %r307, %r304, 0x5410U;
	st.shared.u32 	[%r44], %r308;
	bar.sync 	0;
	add.s32 	%r309, %r345, %r40;
	mad.lo.s32 	%r310, %r309, %r320, %r37;
	cvt.s64.s32 	%rd75, %r310;
	add.s64 	%rd76, %rd75, %rd3;
	add.s64 	%rd8, %rd1, %rd76;
	add.s64 	%rd77, %rd10, %rd76;
	and.b64  	%rd78, %rd77, 3;
	setp.eq.s64 	%p71, %rd78, 0;
	@%p71 bra 	$L__BB0_63;
	ld.shared.u32 	%r311, [%r41];
	bfe.u32 	%r312, %r311, 0, 8;
	bfe.u32 	%r313, %r311, 8, 8;
	bfe.u32 	%r314, %r311, 16, 8;
	bfe.u32 	%r315, %r311, 24, 8;
	st.global.u8 	[%rd8], %r312;
	st.global.u8 	[%rd8+1], %r313;
	st.global.u8 	[%rd8+2], %r314;
	st.global.u8 	[%rd8+3], %r315;
	bra.uni 	$L__BB0_64;
$L__BB0_63:
	ld.shared.u32 	%r316, [%r41];
	st.global.u32 	[%rd8], %r316;
$L__BB0_64:
	add.s32 	%r317, %r346, 4;
	setp.ge.s32 	%p72, %r317, %r6;
	@%p72 bra 	$L__BB0_66;
	bar.sync 	0;
$L__BB0_66:
	ret;
$L__BB0_67:
	// begin inline asm
	ld.global.nc.u32 %r242, [%rd4];
	// end inline asm
	cvt.u16.u32 	%rs55, %r242;
	shr.u32 	%r243, %r242, 8;
	cvt.u16.u32 	%rs54, %r243;
	{ .reg .b16 tmp; mov.b32 {tmp, %rs53}, %r242; }
	shr.u32 	%r244, %r242, 24;
	cvt.u16.u32 	%rs52, %r244;
	bra.uni 	$L__BB0_32;

}


// ===== COMPILED SASS (sm_100) =====

	.target	sm_100

	.elftype	@"ET_EXEC"


//--------------------- .note.nv.tkinfo           --------------------------
	.section	.note.nv.tkinfo,"",@"SHT_NOTE"
	.sectionflags	@"SHF_NOTE_NV_TKINFO"
	.tkinfo
        /*0018*/ 	.word	0x00000002
        /*0030*/ 	.string	""
        /*0030*/ 	.string	"ptxas"
        /*0030*/ 	.string	"Cuda compilation tools, release 13.0, V13.0.88"
        /*0030*/ 	.string	"Build cuda_13.0.r13.0/compiler.36424714_0"
        /*0030*/ 	.string	"-arch sm_100 -m 64 "



//--------------------- .note.nv.cuinfo           --------------------------
	.section	.note.nv.cuinfo,"",@"SHT_NOTE"
	.sectionflags	@"SHF_NOTE_NV_CUINFO"
        /*0018*/ 	.short	0x0002
        /*001a*/ 	.short	0x0064
        /*001c*/ 	.short	0x0082
	.zero		2


//--------------------- .nv.info                  --------------------------
	.section	.nv.info,"",@"SHT_CUDA_INFO"
	.align	4


	//----- nvinfo : EIATTR_REGCOUNT
	.align		4
        /*0000*/ 	.byte	0x04, 0x2f
        /*0002*/ 	.short	(.L_1 - .L_0)
	.align		4
.L_0:
        /*0004*/ 	.word	index@(_Z43mx_block_rearrange_2d_K_groups_naive_kernelPKhiiiiPKiPhii)
        /*0008*/ 	.word	0x0000001e


	//----- nvinfo : EIATTR_FRAME_SIZE
	.align		4
.L_1:
        /*000c*/ 	.byte	0x04, 0x11
        /*000e*/ 	.short	(.L_3 - .L_2)
	.align		4
.L_2:
        /*0010*/ 	.word	index@(_Z43mx_block_rearrange_2d_K_groups_naive_kernelPKhiiiiPKiPhii)
        /*0014*/ 	.word	0x00000000


	//----- nvinfo : EIATTR_MIN_STACK_SIZE
	.align		4
.L_3:
        /*0018*/ 	.byte	0x04, 0x12
        /*001a*/ 	.short	(.L_5 - .L_4)
	.align		4
.L_4:
        /*001c*/ 	.word	index@(_Z43mx_block_rearrange_2d_K_groups_naive_kernelPKhiiiiPKiPhii)
        /*0020*/ 	.word	0x00000000
.L_5:


//--------------------- .nv.compat                --------------------------
	.section	.nv.compat,"",@"SHT_CUDA_COMPAT_INFO"
	.align	4
        /*0000*/ 	.byte	0x02, 0x09, 0x00, 0x00, 0x02, 0x02, 0x01, 0x00, 0x02, 0x05, 0x05, 0x00, 0x03, 0x07, 0x01, 0x01
        /*0010*/ 	.byte	0x02, 0x03, 0x00, 0x00, 0x02, 0x06, 0x01, 0x00, 0x04, 0x0b, 0x08, 0x00, 0x09, 0x00, 0x00, 0x00
        /*0020*/ 	.byte	0x00, 0x00, 0x00, 0x00


//--------------------- .nv.info._Z43mx_block_rearrange_2d_K_groups_naive_kernelPKhiiiiPKiPhii --------------------------
	.section	.nv.info._Z43mx_block_rearrange_2d_K_groups_naive_kernelPKhiiiiPKiPhii,"",@"SHT_CUDA_INFO"
	.sectionflags	@""
	.align	4


	//----- nvinfo : EIATTR_CUDA_API_VERSION
	.align		4
        /*0000*/ 	.byte	0x04, 0x37
        /*0002*/ 	.short	(.L_7 - .L_6)
.L_6:
        /*0004*/ 	.word	0x00000082


	//----- nvinfo : EIATTR_KPARAM_INFO
	.align		4
.L_7:
        /*0008*/ 	.byte	0x04, 0x17
        /*000a*/ 	.short	(.L_9 - .L_8)
.L_8:
        /*000c*/ 	.word	0x00000000
        /*0010*/ 	.short	0x0008
        /*0012*/ 	.short	0x002c
        /*0014*/ 	.byte	0x00, 0xf0, 0x11, 0x00


	//----- nvinfo : EIATTR_KPARAM_INFO
	.align		4
.L_9:
        /*0018*/ 	.byte	0x04, 0x17
        /*001a*/ 	.short	(.L_11 - .L_10)
.L_10:
        /*001c*/ 	.word	0x00000000
        /*0020*/ 	.short	0x0007
        /*0022*/ 	.short	0x0028
        /*0024*/ 	.byte	0x00, 0xf0, 0x11, 0x00


	//----- nvinfo : EIATTR_KPARAM_INFO
	.align		4
.L_11:
        /*0028*/ 	.byte	0x04, 0x17
        /*002a*/ 	.short	(.L_13 - .L_12)
.L_12:
        /*002c*/ 	.word	0x00000000
        /*0030*/ 	.short	0x0006
        /*0032*/ 	.short	0x0020
        /*0034*/ 	.byte	0x00, 0xf5, 0x21, 0x00


	//----- nvinfo : EIATTR_KPARAM_INFO
	.align		4
.L_13:
        /*0038*/ 	.byte	0x04, 0x17
        /*003a*/ 	.short	(.L_15 - .L_14)
.L_14:
        /*003c*/ 	.word	0x00000000
        /*0040*/ 	.short	0x0005
        /*0042*/ 	.short	0x0018
        /*0044*/ 	.byte	0x00, 0xf5, 0x21, 0x00


	//----- nvinfo : EIATTR_KPARAM_INFO
	.align		4
.L_15:
        /*0048*/ 	.byte	0x04, 0x17
        /*004a*/ 	.short	(.L_17 - .L_16)
.L_16:
        /*004c*/ 	.word	0x00000000
        /*0050*/ 	.short	0x0004
        /*0052*/ 	.short	0x0014
        /*0054*/ 	.byte	0x00, 0xf0, 0x11, 0x00


	//----- nvinfo : EIATTR_KPARAM_INFO
	.align		4
.L_17:
        /*0058*/ 	.byte	0x04, 0x17
        /*005a*/ 	.short	(.L_19 - .L_18)
.L_18:
        /*005c*/ 	.word	0x00000000
        /*0060*/ 	.short	0x0003
        /*0062*/ 	.short	0x0010
        /*0064*/ 	.byte	0x00, 0xf0, 0x11, 0x00


	//----- nvinfo : EIATTR_KPARAM_INFO
	.align		4
.L_19:
        /*0068*/ 	.byte	0x04, 0x17
        /*006a*/ 	.short	(.L_21 - .L_20)
.L_20:
        /*006c*/ 	.word	0x00000000
        /*0070*/ 	.short	0x0002
        /*0072*/ 	.short	0x000c
        /*0074*/ 	.byte	0x00, 0xf0, 0x11, 0x00


	//----- nvinfo : EIATTR_KPARAM_INFO
	.align		4
.L_21:
        /*0078*/ 	.byte	0x04, 0x17
        /*007a*/ 	.short	(.L_23 - .L_22)
.L_22:
        /*007c*/ 	.word	0x00000000
        /*0080*/ 	.short	0x0001
        /*0082*/ 	.short	0x0008
        /*0084*/ 	.byte	0x00, 0xf0, 0x11, 0x00


	//----- nvinfo : EIATTR_KPARAM_INFO
	.align		4
.L_23:
        /*0088*/ 	.byte	0x04, 0x17
        /*008a*/ 	.short	(.L_25 - .L_24)
.L_24:
        /*008c*/ 	.word	0x00000000
        /*0090*/ 	.short	0x0000
        /*0092*/ 	.short	0x0000
        /*0094*/ 	.byte	0x00, 0xf5, 0x21, 0x00


	//----- nvinfo : EIATTR_SPARSE_MMA_MASK
	.align		4
.L_25:
        /*0098*/ 	.byte	0x03, 0x50
        /*009a*/ 	.short	0x0000


	//----- nvinfo : EIATTR_MAXREG_COUNT
	.align		4
        /*009c*/ 	.byte	0x03, 0x1b
        /*009e*/ 	.short	0x00ff


	//----- nvinfo : EIATTR_NUM_BARRIERS
	.align		4
        /*00a0*/ 	.byte	0x02, 0x4c
        /*00a2*/ 	.byte	0x01
	.zero		1


	//----- nvinfo : EIATTR_MERCURY_ISA_VERSION
	.align		4
        /*00a4*/ 	.byte	0x03, 0x5f
        /*00a6*/ 	.short	0x0101


	//----- nvinfo : EIATTR_VRC_CTA_INIT_COUNT
	.align		4
        /*00a8*/ 	.byte	0x02, 0x4a
	.zero		1
	.zero		1


	//----- nvinfo : EIATTR_EXIT_INSTR_OFFSETS
	.align		4
        /*00ac*/ 	.byte	0x04, 0x1c
        /*00ae*/ 	.short	(.L_27 - .L_26)


	//   ....[0]....
.L_26:
        /*00b0*/ 	.word	0x00000950


	//   ....[1]....
        /*00b4*/ 	.word	0x000016a0


	//   ....[2]....
        /*00b8*/ 	.word	0x00001bf0


	//   ....[3]....
        /*00bc*/ 	.word	0x00001c10


	//----- nvinfo : EIATTR_CRS_STACK_SIZE
	.align		4
.L_27:
        /*00c0*/ 	.byte	0x04, 0x1e
        /*00c2*/ 	.short	(.L_29 - .L_28)
.L_28:
        /*00c4*/ 	.word	0x00000000


	//----- nvinfo : EIATTR_CBANK_PARAM_SIZE
	.align		4
.L_29:
        /*00c8*/ 	.byte	0x03, 0x19
        /*00ca*/ 	.short	0x0030


	//----- nvinfo : EIATTR_PARAM_CBANK
	.align		4
        /*00cc*/ 	.byte	0x04, 0x0a
        /*00ce*/ 	.short	(.L_31 - .L_30)
	.align		4
.L_30:
        /*00d0*/ 	.word	index@(.nv.constant0._Z43mx_block_rearrange_2d_K_groups_naive_kernelPKhiiiiPKiPhii)
        /*00d4*/ 	.short	0x0380
        /*00d6*/ 	.short	0x0030


	//----- nvinfo : EIATTR_SW_WAR
	.align		4
.L_31:
        /*00d8*/ 	.byte	0x04, 0x36
        /*00da*/ 	.short	(.L_33 - .L_32)
.L_32:
        /*00dc*/ 	.word	0x00000008
.L_33:


//--------------------- .nv.callgraph             --------------------------
	.section	.nv.callgraph,"",@"SHT_CUDA_CALLGRAPH"
	.align	4
	.sectionentsize	8
	.align		4
        /*0000*/ 	.word	0x00000000
	.align		4
        /*0004*/ 	.word	0xffffffff
	.align		4
        /*0008*/ 	.word	0x00000000
	.align		4
        /*000c*/ 	.word	0xfffffffe
	.align		4
        /*0010*/ 	.word	0x00000000
	.align		4
        /*0014*/ 	.word	0xfffffffd
	.align		4
        /*0018*/ 	.word	0x00000000
	.align		4
        /*001c*/ 	.word	0xfffffffc


//--------------------- .text._Z43mx_block_rearrange_2d_K_groups_naive_kernelPKhiiiiPKiPhii --------------------------
	.section	.text._Z43mx_block_rearrange_2d_K_groups_naive_kernelPKhiiiiPKiPhii,"ax",@progbits
	.align	128
        .global         _Z43mx_block_rearrange_2d_K_groups_naive_kernelPKhiiiiPKiPhii
        .type           _Z43mx_block_rearrange_2d_K_groups_naive_kernelPKhiiiiPKiPhii,@function
        .size           _Z43mx_block_rearrange_2d_K_groups_naive_kernelPKhiiiiPKiPhii,(.L_x_25 - _Z43mx_block_rearrange_2d_K_groups_naive_kernelPKhiiiiPKiPhii)
        .other          _Z43mx_block_rearrange_2d_K_groups_naive_kernelPKhiiiiPKiPhii,@"STO_CUDA_ENTRY STV_DEFAULT"
_Z43mx_block_rearrange_2d_K_groups_naive_kernelPKhiiiiPKiPhii:
.text._Z43mx_block_rearrange_2d_K_groups_naive_kernelPKhiiiiPKiPhii:
[----:B------:R-:W-:Y:S01]  /*0000*/  LDC R1, c[0x0][0x37c] ;  /* 0x0000df00ff017b82 */ /* 0x000fe20000000800 */
[----:B------:R-:W0:Y:S07]  /*0010*/  S2R R9, SR_CTAID.X ;  /* 0x0000000000097919 */ /* 0x000e2e0000002500 */
[----:B------:R-:W1:Y:S01]  /*0020*/  LDC.64 R4, c[0x0][0x398] ;  /* 0x0000e600ff047b82 */ /* 0x000e620000000a00 */
[----:B------:R-:W2:Y:S01]  /*0030*/  LDCU.64 UR6, c[0x0][0x358] ;  /* 0x00006b00ff0677ac */ /* 0x000ea20008000a00 */
[----:B------:R-:W-:Y:S01]  /*0040*/  IMAD.MOV.U32 R7, RZ, RZ, RZ ;  /* 0x000000ffff077224 */ /* 0x000fe200078e00ff */
[C---:B0-----:R-:W-:Y:S01]  /*0050*/  ISETP.NE.AND P0, PT, R9.reuse, RZ, PT ;  /* 0x000000ff0900720c */ /* 0x041fe20003f05270 */
[----:B-1----:R-:W-:-:S05]  /*0060*/  IMAD.WIDE.U32 R10, R9, 0x4, R4 ;  /* 0x00000004090a7825 */ /* 0x002fca00078e0004 */
[----:B--2---:R0:W5:Y:S07]  /*0070*/  LDG.E.CONSTANT R0, desc[UR6][R10.64] ;  /* 0x000000060a007981 */ /* 0x00416e000c1e9900 */
[----:B------:R-:W-:-:S04]  /*0080*/  @P0 VIADD R3, R9, 0xffffffff ;  /* 0xffffffff09030836 */ /* 0x000fc80000000000 */
[----:B------:R-:W-:-:S05]  /*0090*/  @P0 IMAD.WIDE.U32 R2, R3, 0x4, R4 ;  /* 0x0000000403020825 */ /* 0x000fca00078e0004 */
[----:B------:R0:W5:Y:S01]  /*00a0*/  @P0 LDG.E.CONSTANT R7, desc[UR6][R2.64] ;  /* 0x0000000602070981 */ /* 0x000162000c1e9900 */
[----:B------:R-:W1:Y:S01]  /*00b0*/  S2R R6, SR_CTAID.Y ;  /* 0x0000000000067919 */ /* 0x000e620000002600 */
[----:B------:R-:W2:Y:S01]  /*00c0*/  S2R R15, SR_TID.X ;  /* 0x00000000000f7919 */ /* 0x000ea20000002100 */
[----:B------:R-:W-:Y:S01]  /*00d0*/  IMAD.MOV.U32 R8, RZ, RZ, RZ ;  /* 0x000000ffff087224 */ /* 0x000fe200078e00ff */
[----:B------:R-:W-:Y:S06]  /*00e0*/  @!P0 BRA `(.L_x_0) ;  /* 0x0000000800148947 */ /* 0x000fec0003800000 */
[C---:B------:R-:W-:Y:S01]  /*00f0*/  ISETP.GE.U32.AND P0, PT, R9.reuse, 0x8, PT ;  /* 0x000000080900780c */ /* 0x040fe20003f06070 */
[----:B0-----:R-:W-:Y:S01]  /*0100*/  IMAD.MOV.U32 R11, RZ, RZ, RZ ;  /* 0x000000ffff0b7224 */ /* 0x001fe200078e00ff */
[----:B------:R-:W-:Y:S01]  /*0110*/  LOP3.LUT R24, R9, 0x7, RZ, 0xc0, !PT ;  /* 0x0000000709187812 */ /* 0x000fe200078ec0ff */
[----:B------:R-:W-:-:S03]  /*0120*/  IMAD.MOV.U32 R8, RZ, RZ, RZ ;  /* 0x000000ffff087224 */ /* 0x000fc600078e00ff */
[----:B------:R-:W-:-:S07]  /*0130*/  ISETP.NE.AND P1, PT, R24, RZ, PT ;  /* 0x000000ff1800720c */ /* 0x000fce0003f25270 */
[----:B------:R-:W-:Y:S06]  /*0140*/  @!P0 BRA `(.L_x_1) ;  /* 0x0000000000dc8947 */ /* 0x000fec0003800000 */
[----:B------:R-:W0:Y:S01]  /*0150*/  LDC.64 R4, c[0x0][0x398] ;  /* 0x0000e600ff047b82 */ /* 0x000e220000000a00 */
[----:B------:R-:W-:Y:S01]  /*0160*/  LOP3.LUT R11, R9, 0x7ffffff8, RZ, 0xc0, !PT ;  /* 0x7ffffff8090b7812 */ /* 0x000fe200078ec0ff */
[----:B------:R-:W-:Y:S02]  /*0170*/  IMAD.MOV.U32 R10, RZ, RZ, RZ ;  /* 0x000000ffff0a7224 */ /* 0x000fe400078e00ff */
[----:B------:R-:W-:-:S07]  /*0180*/  IMAD.MOV.U32 R8, RZ, RZ, RZ ;  /* 0x000000ffff087224 */ /* 0x000fce00078e00ff */
.L_x_2:
[C---:B------:R-:W-:Y:S01]  /*0190*/  ISETP.NE.AND P0, PT, R10.reuse, RZ, PT ;  /* 0x000000ff0a00720c */ /* 0x040fe20003f05270 */
[----:B0-----:R-:W-:-:S05]  /*01a0*/  IMAD.WIDE.U32 R2, R10, 0x4, R4 ;  /* 0x000000040a027825 */ /* 0x001fca00078e0004 */
[----:B------:R-:W3:Y:S04]  /*01b0*/  LDG.E.CONSTANT R23, desc[UR6][R2.64] ;  /* 0x0000000602177981 */ /* 0x000ee8000c1e9900 */
[----:B------:R-:W3:Y:S03]  /*01c0*/  LDG.E.CONSTANT R16, desc[UR6][R2.64+0x4] ;  /* 0x0000040602107981 */ /* 0x000ee6000c1e9900 */
[----:B------:R-:W-:Y:S01]  /*01d0*/  @P0 VIADD R21, R10, 0xffffffff ;  /* 0xffffffff0a150836 */ /* 0x000fe20000000000 */
[----:B------:R-:W4:Y:S03]  /*01e0*/  LDG.E.CONSTANT R19, desc[UR6][R2.64+0x8] ;  /* 0x0000080602137981 */ /* 0x000f26000c1e9900 */
[----:B------:R-:W-:Y:S01]  /*01f0*/  @P0 IMAD.WIDE.U32 R20, R21, 0x4, R4 ;  /* 0x0000000415140825 */ /* 0x000fe200078e0004 */
[----:B------:R-:W2:Y:S04]  /*0200*/  LDG.E.CONSTANT R14, desc[UR6][R2.64+0xc] ;  /* 0x00000c06020e7981 */ /* 0x000ea8000c1e9900 */
[----:B------:R-:W2:Y:S04]  /*0210*/  LDG.E.CONSTANT R17, desc[UR6][R2.64+0x10] ;  /* 0x0000100602117981 */ /* 0x000ea8000c1e9900 */
[----:B------:R-:W2:Y:S04]  /*0220*/  @P0 LDG.E.CONSTANT R20, desc[UR6][R20.64] ;  /* 0x0000000614140981 */ /* 0x000ea8000c1e9900 */
[----:B------:R-:W2:Y:S04]  /*0230*/  LDG.E.CONSTANT R12, desc[UR6][R2.64+0x14] ;  /* 0x00001406020c7981 */ /* 0x000ea8000c1e9900 */
[----:B------:R-:W2:Y:S04]  /*0240*/  LDG.E.CONSTANT R13, desc[UR6][R2.64+0x18] ;  /* 0x00001806020d7981 */ /* 0x000ea8000c1e9900 */
[----:B------:R0:W2:Y:S01]  /*0250*/  LDG.E.CONSTANT R18, desc[UR6][R2.64+0x1c] ;  /* 0x00001c0602127981 */ /* 0x0000a2000c1e9900 */
[----:B------:R-:W-:-:S02]  /*0260*/  IMAD.MOV.U32 R22, RZ, RZ, 0x3 ;  /* 0x00000003ff167424 */ /* 0x000fc400078e00ff */
[----:B------:R-:W-:Y:S01]  /*0270*/  VIADD R10, R10, 0x8 ;  /* 0x000000080a0a7836 */ /* 0x000fe20000000000 */
[----:B---3--:R-:W-:Y:S02]  /*0280*/  IADD3 R25, PT, PT, R16, 0x3, -R23 ;  /* 0x0000000310197810 */ /* 0x008fe40007ffe817 */
[----:B----4-:R-:W-:Y:S02]  /*0290*/  IADD3 R16, PT, PT, R19, 0x3, -R16 ;  /* 0x0000000313107810 */ /* 0x010fe40007ffe810 */
[----:B--2---:R-:W-:Y:S02]  /*02a0*/  @P0 IADD3 R22, PT, PT, -R20, 0x3, RZ ;  /* 0x0000000314160810 */ /* 0x004fe40007ffe1ff */
[----:B------:R-:W-:-:S03]  /*02b0*/  SHF.R.S32.HI R20, RZ, 0x1f, R25 ;  /* 0x0000001fff147819 */ /* 0x000fc60000011419 */
[----:B------:R-:W-:Y:S01]  /*02c0*/  IMAD.IADD R22, R23, 0x1, R22 ;  /* 0x0000000117167824 */ /* 0x000fe200078e0216 */
[----:B------:R-:W-:-:S04]  /*02d0*/  LEA.HI R20, R20, R25, RZ, 0x2 ;  /* 0x0000001914147211 */ /* 0x000fc800078f10ff */
[----:B------:R-:W-:Y:S02]  /*02e0*/  SHF.R.S32.HI R21, RZ, 0x1f, R22 ;  /* 0x0000001fff157819 */ /* 0x000fe40000011416 */
[----:B------:R-:W-:Y:S02]  /*02f0*/  SHF.R.S32.HI R20, RZ, 0x2, R20 ;  /* 0x00000002ff147819 */ /* 0x000fe40000011414 */
[----:B------:R-:W-:Y:S02]  /*0300*/  LEA.HI R21, R21, R22, RZ, 0x2 ;  /* 0x0000001615157211 */ /* 0x000fe400078f10ff */
[----:B0-----:R-:W-:Y:S02]  /*0310*/  SHF.R.S32.HI R3, RZ, 0x1f, R16 ;  /* 0x0000001fff037819 */ /* 0x001fe40000011410 */
[----:B------:R-:W-:Y:S02]  /*0320*/  IADD3 R19, PT, PT, R14, 0x3, -R19 ;  /* 0x000000030e137810 */ /* 0x000fe40007ffe813 */
[----:B------:R-:W-:-:S02]  /*0330*/  LEA.HI.SX32 R20, R21, R20, 0x1e ;  /* 0x0000001415147211 */ /* 0x000fc400078ff2ff */
[----:B------:R-:W-:Y:S02]  /*0340*/  LEA.HI R3, R3, R16, RZ, 0x2 ;  /* 0x0000001003037211 */ /* 0x000fe400078f10ff */
[----:B------:R-:W-:Y:S02]  /*0350*/  SHF.R.S32.HI R2, RZ, 0x1f, R19 ;  /* 0x0000001fff027819 */ /* 0x000fe40000011413 */
[----:B------:R-:W-:Y:S02]  /*0360*/  IADD3 R14, PT, PT, R17, 0x3, -R14 ;  /* 0x00000003110e7810 */ /* 0x000fe40007ffe80e */
[----:B------:R-:W-:Y:S02]  /*0370*/  LEA.HI.SX32 R3, R3, R20, 0x1e ;  /* 0x0000001403037211 */ /* 0x000fe400078ff2ff */
[----:B------:R-:W-:Y:S02]  /*0380*/  LEA.HI R2, R2, R19, RZ, 0x2 ;  /* 0x0000001302027211 */ /* 0x000fe400078f10ff */
[----:B------:R-:W-:-:S02]  /*0390*/  SHF.R.S32.HI R19, RZ, 0x1f, R14 ;  /* 0x0000001fff137819 */ /* 0x000fc4000001140e */
[----:B------:R-:W-:Y:S02]  /*03a0*/  IADD3 R17, PT, PT, R12, 0x3, -R17 ;  /* 0x000000030c117810 */ /* 0x000fe40007ffe811 */
[----:B------:R-:W-:Y:S02]  /*03b0*/  LEA.HI.SX32 R2, R2, R3, 0x1e ;  /* 0x0000000302027211 */ /* 0x000fe400078ff2ff */
[----:B------:R-:W-:Y:S02]  /*03c0*/  IADD3 R3, PT, PT, R13, 0x3, -R12 ;  /* 0x000000030d037810 */ /* 0x000fe40007ffe80c */
[----:B------:R-:W-:Y:S02]  /*03d0*/  LEA.HI R19, R19, R14, RZ, 0x2 ;  /* 0x0000000e13137211 */ /* 0x000fe400078f10ff */
[----:B------:R-:W-:Y:S02]  /*03e0*/  SHF.R.S32.HI R12, RZ, 0x1f, R17 ;  /* 0x0000001fff0c7819 */ /* 0x000fe40000011411 */
[----:B------:R-:W-:-:S02]  /*03f0*/  LEA.HI R2, R19, R2, RZ, 0x1e ;  /* 0x0000000213027211 */ /* 0x000fc400078ff0ff */
[----:B------:R-:W-:Y:S02]  /*0400*/  SHF.R.S32.HI R14, RZ, 0x1f, R3 ;  /* 0x0000001fff0e7819 */ /* 0x000fe40000011403 */
[----:B------:R-:W-:Y:S02]  /*0410*/  IADD3 R18, PT, PT, R18, 0x3, -R13 ;  /* 0x0000000312127810 */ /* 0x000fe40007ffe80d */
[----:B------:R-:W-:Y:S02]  /*0420*/  LEA.HI R17, R12, R17, RZ, 0x2 ;  /* 0x000000110c117211 */ /* 0x000fe400078f10ff */
[----:B------:R-:W-:Y:S02]  /*0430*/  ISETP.NE.AND P0, PT, R10, R11, PT ;  /* 0x0000000b0a00720c */ /* 0x000fe40003f05270 */
[----:B------:R-:W-:Y:S02]  /*0440*/  LEA.HI R3, R14, R3, RZ, 0x2 ;  /* 0x000000030e037211 */ /* 0x000fe400078f10ff */
[----:B------:R-:W-:-:S02]  /*0450*/  SHF.R.S32.HI R13, RZ, 0x1f, R18 ;  /* 0x0000001fff0d7819 */ /* 0x000fc40000011412 */
[----:B------:R-:W-:Y:S02]  /*0460*/  LEA.HI R2, R17, R2, RZ, 0x1e ;  /* 0x0000000211027211 */ /* 0x000fe400078ff0ff */
[----:B------:R-:W-:Y:S02]  /*0470*/  LEA.HI R13, R13, R18, RZ, 0x2 ;  /* 0x000000120d0d7211 */ /* 0x000fe400078f10ff */
[----:B------:R-:W-:-:S04]  /*0480*/  LEA.HI R2, R3, R2, RZ, 0x1e ;  /* 0x0000000203027211 */ /* 0x000fc800078ff0ff */
[----:B------:R-:W-:-:S05]  /*0490*/  LEA.HI R13, R13, R2, RZ, 0x1e ;  /* 0x000000020d0d7211 */ /* 0x000fca00078ff0ff */
[----:B------:R-:W-:Y:S01]  /*04a0*/  IMAD R8, R13, 0x4, R8 ;  /* 0x000000040d087824 */ /* 0x000fe200078e0208 */
[----:B------:R-:W-:Y:S06]  /*04b0*/  @P0 BRA `(.L_x_2) ;  /* 0xfffffffc00340947 */ /* 0x000fec000383ffff */
.L_x_1:
[----:B------:R-:W-:Y:S05]  /*04c0*/  @!P1 BRA `(.L_x_0) ;  /* 0x00000004001c9947 */ /* 0x000fea0003800000 */
[----:B------:R-:W-:Y:S02]  /*04d0*/  ISETP.GE.U32.AND P0, PT, R24, 0x4, PT ;  /* 0x000000041800780c */ /* 0x000fe40003f06070 */
[----:B------:R-:W-:-:S04]  /*04e0*/  LOP3.LUT R18, R9, 0x3, RZ, 0xc0, !PT ;  /* 0x0000000309127812 */ /* 0x000fc800078ec0ff */
[----:B------:R-:W-:-:S07]  /*04f0*/  ISETP.NE.AND P1, PT, R18, RZ, PT ;  /* 0x000000ff1200720c */ /* 0x000fce0003f25270 */
[----:B------:R-:W-:Y:S06]  /*0500*/  @!P0 BRA `(.L_x_3) ;  /* 0x0000000000748947 */ /* 0x000fec0003800000 */
[C---:B------:R-:W-:Y:S01]  /*0510*/  ISETP.NE.AND P0, PT, R11.reuse, RZ, PT ;  /* 0x000000ff0b00720c */ /* 0x040fe20003f05270 */
[----:B------:R-:W-:-:S05]  /*0520*/  IMAD.WIDE.U32 R2, R11, 0x4, R4 ;  /* 0x000000040b027825 */ /* 0x000fca00078e0004 */
[----:B------:R-:W3:Y:S04]  /*0530*/  LDG.E.CONSTANT R17, desc[UR6][R2.64] ;  /* 0x0000000602117981 */ /* 0x000ee8000c1e9900 */
[----:B------:R-:W3:Y:S03]  /*0540*/  LDG.E.CONSTANT R14, desc[UR6][R2.64+0x4] ;  /* 0x00000406020e7981 */ /* 0x000ee6000c1e9900 */
[----:B------:R-:W-:Y:S01]  /*0550*/  @P0 VIADD R13, R11, 0xffffffff ;  /* 0xffffffff0b0d0836 */ /* 0x000fe20000000000 */
[----:B------:R-:W4:Y:S03]  /*0560*/  LDG.E.CONSTANT R21, desc[UR6][R2.64+0x8] ;  /* 0x0000080602157981 */ /* 0x000f26000c1e9900 */
[----:B------:R-:W-:Y:S01]  /*0570*/  @P0 IMAD.WIDE.U32 R12, R13, 0x4, R4 ;  /* 0x000000040d0c0825 */ /* 0x000fe200078e0004 */
[----:B------:R-:W2:Y:S05]  /*0580*/  LDG.E.CONSTANT R20, desc[UR6][R2.64+0xc] ;  /* 0x00000c0602147981 */ /* 0x000eaa000c1e9900 */
[----:B------:R-:W4:Y:S01]  /*0590*/  @P0 LDG.E.CONSTANT R12, desc[UR6][R12.64] ;  /* 0x000000060c0c0981 */ /* 0x000f22000c1e9900 */
[----:B------:R-:W-:-:S02]  /*05a0*/  IMAD.MOV.U32 R10, RZ, RZ, 0x3 ;  /* 0x00000003ff0a7424 */ /* 0x000fc400078e00ff */
[----:B------:R-:W-:Y:S01]  /*05b0*/  VIADD R11, R11, 0x4 ;  /* 0x000000040b0b7836 */ /* 0x000fe20000000000 */
[----:B---3--:R-:W-:-:S04]  /*05c0*/  IADD3 R16, PT, PT, R14, 0x3, -R17 ;  /* 0x000000030e107810 */ /* 0x008fc80007ffe811 */
[----:B------:R-:W-:Y:S02]  /*05d0*/  SHF.R.S32.HI R19, RZ, 0x1f, R16 ;  /* 0x0000001fff137819 */ /* 0x000fe40000011410 */
[----:B----4-:R-:W-:-:S05]  /*05e0*/  @P0 IADD3 R10, PT, PT, -R12, 0x3, RZ ;  /* 0x000000030c0a0810 */ /* 0x010fca0007ffe1ff */
[----:B------:R-:W-:Y:S01]  /*05f0*/  IMAD.IADD R10, R17, 0x1, R10 ;  /* 0x00000001110a7824 */ /* 0x000fe200078e020a */
[----:B------:R-:W-:Y:S02]  /*0600*/  IADD3 R14, PT, PT, R21, 0x3, -R14 ;  /* 0x00000003150e7810 */ /* 0x000fe40007ffe80e */
[----:B------:R-:W-:Y:S02]  /*0610*/  LEA.HI R19, R19, R16, RZ, 0x2 ;  /* 0x0000001013137211 */ /* 0x000fe400078f10ff */
[----:B------:R-:W-:Y:S02]  /*0620*/  SHF.R.S32.HI R17, RZ, 0x1f, R10 ;  /* 0x0000001fff117819 */ /* 0x000fe4000001140a */
[----:B------:R-:W-:Y:S02]  /*0630*/  SHF.R.S32.HI R13, RZ, 0x1f, R14 ;  /* 0x0000001fff0d7819 */ /* 0x000fe4000001140e */
[----:B------:R-:W-:Y:S02]  /*0640*/  LEA.HI R17, R17, R10, RZ, 0x2 ;  /* 0x0000000a11117211 */ /* 0x000fe400078f10ff */
[----:B--2---:R-:W-:-:S02]  /*0650*/  IADD3 R20, PT, PT, R20, 0x3, -R21 ;  /* 0x0000000314147810 */ /* 0x004fc40007ffe815 */
[----:B------:R-:W-:Y:S02]  /*0660*/  SHF.R.U32.HI R2, RZ, 0x2, R19 ;  /* 0x00000002ff027819 */ /* 0x000fe40000011613 */
[----:B------:R-:W-:Y:S02]  /*0670*/  LEA.HI R13, R13, R14, RZ, 0x2 ;  /* 0x0000000e0d0d7211 */ /* 0x000fe400078f10ff */
[----:B------:R-:W-:Y:S02]  /*0680*/  SHF.R.S32.HI R3, RZ, 0x1f, R20 ;  /* 0x0000001fff037819 */ /* 0x000fe40000011414 */
[----:B------:R-:W-:Y:S02]  /*0690*/  LEA.HI R2, R17, R2, RZ, 0x1e ;  /* 0x0000000211027211 */ /* 0x000fe400078ff0ff */
[----:B------:R-:W-:Y:S02]  /*06a0*/  LEA.HI R3, R3, R20, RZ, 0x2 ;  /* 0x0000001403037211 */ /* 0x000fe400078f10ff */
[----:B------:R-:W-:-:S04]  /*06b0*/  LEA.HI R2, R13, R2, RZ, 0x1e ;  /* 0x000000020d027211 */ /* 0x000fc800078ff0ff */
[----:B------:R-:W-:-:S05]  /*06c0*/  LEA.HI R3, R3, R2, RZ, 0x1e ;  /* 0x0000000203037211 */ /* 0x000fca00078ff0ff */
[----:B------:R-:W-:-:S07]  /*06d0*/  IMAD R8, R3, 0x4, R8 ;  /* 0x0000000403087824 */ /* 0x000fce00078e0208 */
.L_x_3:
[----:B------:R-:W-:Y:S05]  /*06e0*/  @!P1 BRA `(.L_x_0) ;  /* 0x0000000000949947 */ /* 0x000fea0003800000 */
[----:B------:R-:W-:Y:S02]  /*06f0*/  ISETP.NE.AND P0, PT, R18, 0x1, PT ;  /* 0x000000011200780c */ /* 0x000fe40003f05270 */
[----:B------:R-:W-:-:S04]  /*0700*/  LOP3.LUT R9, R9, 0x1, RZ, 0xc0, !PT ;  /* 0x0000000109097812 */ /* 0x000fc800078ec0ff */
[----:B------:R-:W-:-:S07]  /*0710*/  ISETP.NE.U32.AND P1, PT, R9, 0x1, PT ;  /* 0x000000010900780c */ /* 0x000fce0003f25070 */
[----:B------:R-:W-:Y:S06]  /*0720*/  @!P0 BRA `(.L_x_4) ;  /* 0x00000000004c8947 */ /* 0x000fec0003800000 */
[C---:B------:R-:W-:Y:S01]  /*0730*/  ISETP.NE.AND P0, PT, R11.reuse, RZ, PT ;  /* 0x000000ff0b00720c */ /* 0x040fe20003f05270 */
[----:B------:R-:W-:-:S05]  /*0740*/  IMAD.WIDE.U32 R12, R11, 0x4, R4 ;  /* 0x000000040b0c7825 */ /* 0x000fca00078e0004 */
[----:B------:R-:W3:Y:S04]  /*0750*/  LDG.E.CONSTANT R10, desc[UR6][R12.64] ;  /* 0x000000060c0a7981 */ /* 0x000ee8000c1e9900 */
[----:B------:R-:W3:Y:S03]  /*0760*/  LDG.E.CONSTANT R17, desc[UR6][R12.64+0x4] ;  /* 0x000004060c117981 */ /* 0x000ee6000c1e9900 */
[----:B------:R-:W-:-:S04]  /*0770*/  @P0 VIADD R3, R11, 0xffffffff ;  /* 0xffffffff0b030836 */ /* 0x000fc80000000000 */
[----:B------:R-:W-:-:S06]  /*0780*/  @P0 IMAD.WIDE.U32 R2, R3, 0x4, R4 ;  /* 0x0000000403020825 */ /* 0x000fcc00078e0004 */
[----:B------:R-:W4:Y:S01]  /*0790*/  @P0 LDG.E.CONSTANT R2, desc[UR6][R2.64] ;  /* 0x0000000602020981 */ /* 0x000f22000c1e9900 */
[----:B------:R-:W-:Y:S02]  /*07a0*/  IMAD.MOV.U32 R9, RZ, RZ, 0x3 ;  /* 0x00000003ff097424 */ /* 0x000fe400078e00ff */
[----:B------:R-:W-:Y:S01]  /*07b0*/  VIADD R11, R11, 0x2 ;  /* 0x000000020b0b7836 */ /* 0x000fe20000000000 */
[----:B---3--:R-:W-:-:S04]  /*07c0*/  IADD3 R17, PT, PT, R17, 0x3, -R10 ;  /* 0x0000000311117810 */ /* 0x008fc80007ffe80a */
[----:B------:R-:W-:Y:S02]  /*07d0*/  SHF.R.S32.HI R14, RZ, 0x1f, R17 ;  /* 0x0000001fff0e7819 */ /* 0x000fe40000011411 */
[----:B----4-:R-:W-:-:S05]  /*07e0*/  @P0 IADD3 R9, PT, PT, -R2, 0x3, RZ ;  /* 0x0000000302090810 */ /* 0x010fca0007ffe1ff */
[----:B------:R-:W-:Y:S01]  /*07f0*/  IMAD.IADD R9, R10, 0x1, R9 ;  /* 0x000000010a097824 */ /* 0x000fe200078e0209 */
[----:B------:R-:W-:-:S04]  /*0800*/  LEA.HI R14, R14, R17, RZ, 0x2 ;  /* 0x000000110e0e7211 */ /* 0x000fc800078f10ff */
[----:B------:R-:W-:Y:S02]  /*0810*/  SHF.R.S32.HI R10, RZ, 0x1f, R9 ;  /* 0x0000001fff0a7819 */ /* 0x000fe40000011409 */
[----:B------:R-:W-:Y:S02]  /*0820*/  SHF.R.U32.HI R17, RZ, 0x2, R14 ;  /* 0x00000002ff117819 */ /* 0x000fe4000001160e */
[----:B------:R-:W-:-:S04]  /*0830*/  LEA.HI R10, R10, R9, RZ, 0x2 ;  /* 0x000000090a0a7211 */ /* 0x000fc800078f10ff */
[----:B------:R-:W-:-:S05]  /*0840*/  LEA.HI R9, R10, R17, RZ, 0x1e ;  /* 0x000000110a097211 */ /* 0x000fca00078ff0ff */
[----:B------:R-:W-:-:S07]  /*0850*/  IMAD R8, R9, 0x4, R8 ;  /* 0x0000000409087824 */ /* 0x000fce00078e0208 */
.L_x_4:
[----:B------:R-:W-:Y:S05]  /*0860*/  @P1 BRA `(.L_x_0) ;  /* 0x0000000000341947 */ /* 0x000fea0003800000 */
[----:B------:R-:W-:-:S13]  /*0870*/  ISETP.NE.AND P0, PT, R11, RZ, PT ;  /* 0x000000ff0b00720c */ /* 0x000fda0003f05270 */
[----:B------:R-:W-:-:S04]  /*0880*/  @P0 VIADD R3, R11, 0xffffffff ;  /* 0xffffffff0b030836 */ /* 0x000fc80000000000 */
[----:B------:R-:W-:-:S04]  /*0890*/  @P0 IMAD.WIDE.U32 R2, R3, 0x4, R4 ;  /* 0x0000000403020825 */ /* 0x000fc800078e0004 */
[----:B------:R-:W-:Y:S02]  /*08a0*/  IMAD.WIDE.U32 R4, R11, 0x4, R4 ;  /* 0x000000040b047825 */ /* 0x000fe400078e0004 */
[----:B------:R-:W3:Y:S04]  /*08b0*/  @P0 LDG.E.CONSTANT R2, desc[UR6][R2.64] ;  /* 0x0000000602020981 */ /* 0x000ee8000c1e9900 */
[----:B------:R-:W4:Y:S01]  /*08c0*/  LDG.E.CONSTANT R4, desc[UR6][R4.64] ;  /* 0x0000000604047981 */ /* 0x000f22000c1e9900 */
[----:B------:R-:W-:Y:S01]  /*08d0*/  IMAD.MOV.U32 R9, RZ, RZ, 0x3 ;  /* 0x00000003ff097424 */ /* 0x000fe200078e00ff */
[----:B---3--:R-:W-:-:S05]  /*08e0*/  @P0 IADD3 R9, PT, PT, -R2, 0x3, RZ ;  /* 0x0000000302090810 */ /* 0x008fca0007ffe1ff */
[----:B----4-:R-:W-:-:S05]  /*08f0*/  IMAD.IADD R9, R4, 0x1, R9 ;  /* 0x0000000104097824 */ /* 0x010fca00078e0209 */
[----:B------:R-:W-:-:S04]  /*0900*/  SHF.R.S32.HI R10, RZ, 0x1f, R9 ;  /* 0x0000001fff0a7819 */ /* 0x000fc80000011409 */
[----:B------:R-:W-:-:S04]  /*0910*/  LEA.HI R10, R10, R9, RZ, 0x2 ;  /* 0x000000090a0a7211 */ /* 0x000fc800078f10ff */
[----:B------:R-:W-:-:S05]  /*0920*/  LOP3.LUT R9, R10, 0xfffffffc, RZ, 0xc0, !PT ;  /* 0xfffffffc0a097812 */ /* 0x000fca00078ec0ff */
[----:B------:R-:W-:-:S07]  /*0930*/  IMAD.IADD R8, R8, 0x1, R9 ;  /* 0x0000000108087824 */ /* 0x000fce00078e0209 */
.L_x_0:
[----:B-----5:R-:W-:-:S13]  /*0940*/  ISETP.GT.AND P0, PT, R0, R7, PT ;  /* 0x000000070000720c */ /* 0x020fda0003f04270 */
[----:B------:R-:W-:Y:S05]  /*0950*/  @!P0 EXIT ;  /* 0x000000000000894d */ /* 0x000fea0003800000 */
[----:B------:R-:W3:Y:S01]  /*0960*/  S2UR UR5, SR_CgaCtaId ;  /* 0x00000000000579c3 */ /* 0x000ee20000008800 */
[----:B0-----:R-:W-:Y:S01]  /*0970*/  VIADD R11, R7, 0x4 ;  /* 0x00000004070b7836 */ /* 0x001fe20000000000 */
[--C-:B--2---:R-:W-:Y:S01]  /*0980*/  SHF.R.U32.HI R4, RZ, 0x3, R15.reuse ;  /* 0x00000003ff047819 */ /* 0x104fe2000001160f */
[----:B------:R-:W0:Y:S01]  /*0990*/  LDCU UR8, c[0x0][0x394] ;  /* 0x00007280ff0877ac */ /* 0x000e220008000800 */
[----:B------:R-:W-:Y:S01]  /*09a0*/  LOP3.LUT R10, RZ, R7, RZ, 0x33, !PT ;  /* 0x00000007ff0a7212 */ /* 0x000fe200078e33ff */
[----:B-1----:R-:W-:Y:S01]  /*09b0*/  IMAD R17, R6, 0x80, R15 ;  /* 0x0000008006117824 */ /* 0x002fe200078e020f */
[----:B------:R-:W-:Y:S01]  /*09c0*/  VIMNMX R9, PT, PT, R0, R11, !PT ;  /* 0x0000000b00097248 */ /* 0x000fe20007fe0100 */
[----:B------:R-:W1:Y:S01]  /*09d0*/  LDCU UR9, c[0x0][0x388] ;  /* 0x00007100ff0977ac */ /* 0x000e620008000800 */
[----:B------:R-:W-:Y:S01]  /*09e0*/  LOP3.LUT R5, R4, 0x7c, RZ, 0xc0, !PT ;  /* 0x0000007c04057812 */ /* 0x000fe200078ec0ff */
[----:B------:R-:W-:Y:S01]  /*09f0*/  IMAD.MOV.U32 R13, RZ, RZ, RZ ;  /* 0x000000ffff0d7224 */ /* 0x000fe200078e00ff */
[----:B------:R-:W-:Y:S01]  /*0a00*/  IADD3 R2, PT, PT, R0, 0x3, -R7 ;  /* 0x0000000300027810 */ /* 0x000fe20007ffe807 */
[----:B------:R-:W-:Y:S01]  /*0a10*/  IMAD.IADD R4, R9, 0x1, R10 ;  /* 0x0000000109047824 */ /* 0x000fe200078e020a */
[----:B------:R-:W-:-:S02]  /*0a20*/  UMOV UR4, 0x400 ;  /* 0x0000040000047882 */ /* 0x000fc40000000000 */
[----:B------:R-:W-:Y:S02]  /*0a30*/  SHF.R.S32.HI R3, RZ, 0x1f, R2 ;  /* 0x0000001fff037819 */ /* 0x000fe40000011402 */
[----:B------:R-:W-:Y:S02]  /*0a40*/  ISETP.GE.U32.AND P0, PT, R4, 0x4, PT ;  /* 0x000000040400780c */ /* 0x000fe40003f06070 */
[----:B------:R-:W-:Y:S01]  /*0a50*/  LEA.HI R3, R3, R2, RZ, 0x2 ;  /* 0x0000000203037211 */ /* 0x000fe200078f10ff */
[C---:B------:R-:W-:Y:S02]  /*0a60*/  IMAD.SHL.U32 R2, R15.reuse, 0x10, RZ ;  /* 0x000000100f027824 */ /* 0x040fe400078e00ff */
[----:B0-----:R-:W-:Y:S01]  /*0a70*/  IMAD R9, R8, UR8, RZ ;  /* 0x0000000808097c24 */ /* 0x001fe2000f8e02ff */
[----:B------:R-:W-:Y:S01]  /*0a80*/  SHF.R.S32.HI R3, RZ, 0x2, R3 ;  /* 0x00000002ff037819 */ /* 0x000fe20000011403 */
[----:B------:R-:W-:Y:S01]  /*0a90*/  IMAD.SHL.U32 R15, R15, 0x4, RZ ;  /* 0x000000040f0f7824 */ /* 0x000fe200078e00ff */
[----:B---3--:R-:W-:Y:S01]  /*0aa0*/  ULEA UR4, UR5, UR4, 0x18 ;  /* 0x0000000405047291 */ /* 0x008fe2000f8ec0ff */
[----:B------:R-:W-:Y:S01]  /*0ab0*/  LOP3.LUT R2, R2, 0x1f0, RZ, 0xc0, !PT ;  /* 0x000001f002027812 */ /* 0x000fe200078ec0ff */
[----:B-1----:R-:W-:-:S02]  /*0ac0*/  IMAD R12, R17, UR9, RZ ;  /* 0x00000009110c7c24 */ /* 0x002fc4000f8e02ff */
[----:B------:R-:W-:Y:S02]  /*0ad0*/  IMAD R6, R3, R6, RZ ;  /* 0x0000000603067224 */ /* 0x000fe400078e02ff */
[----:B------:R-:W-:Y:S01]  /*0ae0*/  IADD3 R5, PT, PT, R2, UR4, R5 ;  /* 0x0000000402057c10 */ /* 0x000fe2000fffe005 */
[----:B------:R-:W-:Y:S06]  /*0af0*/  @!P0 BRA `(.L_x_5) ;  /* 0x0000000800e48947 */ /* 0x000fec0003800000 */
[----:B------:R-:W0:Y:S01]  /*0b00*/  LDCU UR5, c[0x0][0x3a8] ;  /* 0x00007500ff0577ac */ /* 0x000e220008000800 */
[----:B------:R-:W-:Y:S01]  /*0b10*/  LEA.HI R13, R4, 0x1, RZ, 0x1e ;  /* 0x00000001040d7811 */ /* 0x000fe200078ff0ff */
[C---:B------:R-:W-:Y:S01]  /*0b20*/  IMAD.IADD R18, R7.reuse, 0x1, R12 ;  /* 0x0000000107127824 */ /* 0x040fe200078e020c */
[----:B------:R-:W-:Y:S01]  /*0b30*/  IADD3 R16, PT, PT, R7, 0x5, -R0 ;  /* 0x0000000507107810 */ /* 0x000fe20007ffe800 */
[----:B------:R-:W1:Y:S01]  /*0b40*/  LDCU UR8, c[0x0][0x38c] ;  /* 0x00007180ff0877ac */ /* 0x000e620008000800 */
[----:B------:R-:W-:Y:S01]  /*0b50*/  LOP3.LUT R13, R13, 0x7ffffffe, RZ, 0xc0, !PT ;  /* 0x7ffffffe0d0d7812 */ /* 0x000fe200078ec0ff */
[----:B------:R-:W-:Y:S01]  /*0b60*/  IMAD.IADD R10, R0, 0x1, R10 ;  /* 0x00000001000a7824 */ /* 0x000fe200078e020a */
[----:B------:R-:W-:Y:S01]  /*0b70*/  SHF.R.S32.HI R7, RZ, 0x1f, R12 ;  /* 0x0000001fff077819 */ /* 0x000fe2000001140c */
[----:B------:R-:W2:Y:S02]  /*0b80*/  LDCU UR12, c[0x0][0x38c] ;  /* 0x00007180ff0c77ac */ /* 0x000ea40008000800 */
[----:B------:R-:W-:Y:S01]  /*0b90*/  IMAD.MOV R19, RZ, RZ, -R13 ;  /* 0x000000ffff137224 */ /* 0x000fe200078e0a0d */
[----:B------:R-:W3:Y:S01]  /*0ba0*/  LDCU UR9, c[0x0][0x3a0] ;  /* 0x00007400ff0977ac */ /* 0x000ee20008000800 */
[----:B------:R-:W4:Y:S01]  /*0bb0*/  LDCU UR13, c[0x0][0x3a4] ;  /* 0x00007480ff0d77ac */ /* 0x000f220008000800 */
[----:B0-----:R-:W-:Y:S01]  /*0bc0*/  IMAD R8, R6, UR5, R9 ;  /* 0x0000000506087c24 */ /* 0x001fe2000f8e0209 */
[----:B------:R-:W0:Y:S01]  /*0bd0*/  LDCU.64 UR10, c[0x0][0x380] ;  /* 0x00007000ff0a77ac */ /* 0x000e220008000a00 */
[----:B-1----:R-:W-:-:S02]  /*0be0*/  ISETP.GE.AND P1, PT, R17, UR8, PT ;  /* 0x0000000811007c0c */ /* 0x002fc4000bf26270 */
[----:B------:R-:W-:-:S11]  /*0bf0*/  VIADD R14, R8, UR5 ;  /* 0x00000005080e7c36 */ /* 0x000fd60008000000 */
.L_x_17:
[----:B------:R-:W-:Y:S01]  /*0c00*/  BSSY.RECONVERGENT B0, `(.L_x_6) ;  /* 0x000002a000007945 */ /* 0x000fe20003800200 */
[----:B------:R-:W-:Y:S02]  /*0c10*/  PRMT R22, RZ, 0x7610, R22 ;  /* 0x00007610ff167816 */ /* 0x000fe40000000016 */
[----:B------:R-:W-:Y:S02]  /*0c20*/  PRMT R23, RZ, 0x7610, R23 ;  /* 0x00007610ff177816 */ /* 0x000fe40000000017 */
[----:B------:R-:W-:Y:S02]  /*0c30*/  PRMT R21, RZ, 0x7610, R21 ;  /* 0x00007610ff157816 */ /* 0x000fe40000000015 */
[----:B------:R-:W-:Y:S01]  /*0c40*/  PRMT R20, RZ, 0x7610, R20 ;  /* 0x00007610ff147816 */ /* 0x000fe20000000014 */
[----:B------:R-:W-:Y:S06]  /*0c50*/  @P1 BRA `(.L_x_7) ;  /* 0x0000000000901947 */ /* 0x000fec0003800000 */
[----:B0-----:R-:W-:Y:S01]  /*0c60*/  IADD3 R2, P1, PT, R18, UR10, RZ ;  /* 0x0000000a12027c10 */ /* 0x001fe2000ff3e0ff */
[----:B------:R-:W-:-:S03]  /*0c70*/  VIADD R24, R10, 0x1 ;  /* 0x000000010a187836 */ /* 0x000fc60000000000 */
[----:B------:R-:W-:Y:S02]  /*0c80*/  LOP3.LUT P0, RZ, R2, 0x3, RZ, 0xc0, !PT ;  /* 0x0000000302ff7812 */ /* 0x000fe4000780c0ff */
[----:B------:R-:W-:Y:S02]  /*0c90*/  LEA.HI.X.SX32 R3, R18, UR11, 0x1, P1 ;  /* 0x0000000b12037c11 */ /* 0x000fe400088f0eff */
[----:B------:R-:W-:-:S04]  /*0ca0*/  ISETP.GT.AND P0, PT, R24, 0x3, !P0 ;  /* 0x000000031800780c */ /* 0x000fc80004704270 */
[----:B------:R-:W-:-:S13]  /*0cb0*/  ISETP.LE.AND P0, PT, R11, R0, P0 ;  /* 0x000000000b00720c */ /* 0x000fda0000703270 */
[----:B------:R-:W-:Y:S05]  /*0cc0*/  @!P0 BRA `(.L_x_8) ;  /* 0x0000000000188947 */ /* 0x000fea0003800000 */
[----:B------:R-:W5:Y:S02]  /*0cd0*/  LDG.E.CONSTANT R2, desc[UR6][R2.64] ;  /* 0x0000000602027981 */ /* 0x000f64000c1e9900 */
[--C-:B-----5:R-:W-:Y:S02]  /*0ce0*/  SHF.R.U32.HI R22, RZ, 0x18, R2.reuse ;  /* 0x00000018ff167819 */ /* 0x120fe40000011602 */
[----:B------:R-:W-:Y:S02]  /*0cf0*/  SHF.R.U32.HI R21, RZ, 0x8, R2 ;  /* 0x00000008ff157819 */ /* 0x000fe40000011602 */
[C---:B------:R-:W-:Y:S02]  /*0d00*/  PRMT R20, R2.reuse, 0x7610, R20 ;  /* 0x0000761002147816 */ /* 0x040fe40000000014 */
[----:B------:R-:W-:Y:S01]  /*0d10*/  PRMT R23, R2, 0x7632, R23 ;  /* 0x0000763202177816 */ /* 0x000fe20000000017 */
[----:B------:R-:W-:Y:S06]  /*0d20*/  BRA `(.L_x_7) ;  /* 0x00000000005c7947 */ /* 0x000fec0003800000 */
.L_x_8:
[----:B------:R-:W-:Y:S02]  /*0d30*/  ISETP.GT.AND P0, PT, R24, RZ, PT ;  /* 0x000000ff1800720c */ /* 0x000fe40003f04270 */
[----:B------:R-:W-:Y:S02]  /*0d40*/  PRMT R23, RZ, 0x7610, R23 ;  /* 0x00007610ff177816 */ /* 0x000fe40000000017 */
[----:B------:R-:W-:Y:S02]  /*0d50*/  PRMT R21, RZ, 0x7610, R21 ;  /* 0x00007610ff157816 */ /* 0x000fe40000000015 */
[----:B------:R-:W-:-:S07]  /*0d60*/  PRMT R20, RZ, 0x7610, R20 ;  /* 0x00007610ff147816 */ /* 0x000fce0000000014 */
[----:B------:R-:W-:Y:S05]  /*0d70*/  @!P0 BRA `(.L_x_7) ;  /* 0x0000000000488947 */ /* 0x000fea0003800000 */
[----:B------:R1:W5:Y:S01]  /*0d80*/  LDG.E.U8.CONSTANT R20, desc[UR6][R2.64] ;  /* 0x0000000602147981 */ /* 0x000362000c1e9100 */
[----:B------:R-:W-:Y:S01]  /*0d90*/  VIADD R21, R11, 0xfffffffd ;  /* 0xfffffffd0b157836 */ /* 0x000fe20000000000 */
[----:B------:R-:W-:-:S04]  /*0da0*/  PRMT R23, RZ, 0x7610, R23 ;  /* 0x00007610ff177816 */ /* 0x000fc80000000017 */
[----:B------:R-:W-:Y:S02]  /*0db0*/  ISETP.GE.AND P0, PT, R21, R0, PT ;  /* 0x000000001500720c */ /* 0x000fe40003f06270 */
[----:B------:R-:W-:Y:S02]  /*0dc0*/  PRMT R21, RZ, 0x7610, R21 ;  /* 0x00007610ff157816 */ /* 0x000fe40000000015 */
[----:B------:R-:W-:-:S13]  /*0dd0*/  ISETP.EQ.OR P0, PT, R16, 0x4, P0 ;  /* 0x000000041000780c */ /* 0x000fda0000702670 */
[----:B-1----:R-:W-:Y:S05]  /*0de0*/  @P0 BRA `(.L_x_7) ;  /* 0x00000000002c0947 */ /* 0x002fea0003800000 */
[----:B------:R1:W5:Y:S01]  /*0df0*/  LDG.E.U8.CONSTANT R21, desc[UR6][R2.64+0x1] ;  /* 0x0000010602157981 */ /* 0x000362000c1e9100 */
[----:B------:R-:W-:-:S05]  /*0e00*/  VIADD R23, R11, 0xfffffffe ;  /* 0xfffffffe0b177836 */ /* 0x000fca0000000000 */
[----:B------:R-:W-:Y:S02]  /*0e10*/  ISETP.GE.AND P0, PT, R23, R0, PT ;  /* 0x000000001700720c */ /* 0x000fe40003f06270 */
[----:B------:R-:W-:Y:S02]  /*0e20*/  PRMT R23, RZ, 0x7610, R23 ;  /* 0x00007610ff177816 */ /* 0x000fe40000000017 */
[----:B------:R-:W-:-:S13]  /*0e30*/  ISETP.LT.U32.OR P0, PT, R24, 0x3, P0 ;  /* 0x000000031800780c */ /* 0x000fda0000701470 */
[----:B-1----:R-:W-:Y:S05]  /*0e40*/  @P0 BRA `(.L_x_7) ;  /* 0x0000000000140947 */ /* 0x002fea0003800000 */
[----:B------:R-:W-:-:S05]  /*0e50*/  VIADD R23, R11, 0xffffffff ;  /* 0xffffffff0b177836 */ /* 0x000fca0000000000 */
[----:B------:R-:W-:Y:S02]  /*0e60*/  ISETP.GE.AND P0, PT, R23, R0, PT ;  /* 0x000000001700720c */ /* 0x000fe40003f06270 */
[----:B------:R1:W5:Y:S02]  /*0e70*/  LDG.E.U8.CONSTANT R23, desc[UR6][R2.64+0x2] ;  /* 0x0000020602177981 */ /* 0x000364000c1e9100 */
[----:B------:R-:W-:-:S13]  /*0e80*/  ISETP.LT.OR P0, PT, R24, 0x4, P0 ;  /* 0x000000041800780c */ /* 0x000fda0000701670 */
[----:B------:R1:W5:Y:S02]  /*0e90*/  @!P0 LDG.E.U8.CONSTANT R22, desc[UR6][R2.64+0x3] ;  /* 0x0000030602168981 */ /* 0x000364000c1e9100 */
.L_x_7:
[----:B0-234-:R-:W-:Y:S05]  /*0ea0*/  BSYNC.RECONVERGENT B0 ;  /* 0x0000000000007941 */ /* 0x01dfea0003800200 */
.L_x_6:
[----:B-----5:R-:W-:Y:S01]  /*0eb0*/  LOP3.LUT R22, R22, 0xffff, RZ, 0xc0, !PT ;  /* 0x0000ffff16167812 */ /* 0x020fe200078ec0ff */
[----:B------:R-:W-:Y:S01]  /*0ec0*/  BSSY.RECONVERGENT B0, `(.L_x_9) ;  /* 0x000001e000007945 */ /* 0x000fe20003800200 */
[----:B------:R-:W-:Y:S02]  /*0ed0*/  LOP3.LUT R23, R23, 0xffff, RZ, 0xc0, !PT ;  /* 0x0000ffff17177812 */ /* 0x000fe400078ec0ff */
[----:B------:R-:W-:Y:S02]  /*0ee0*/  LOP3.LUT R21, R21, 0xffff, RZ, 0xc0, !PT ;  /* 0x0000ffff15157812 */ /* 0x000fe400078ec0ff */
[----:B------:R-:W-:Y:S02]  /*0ef0*/  LOP3.LUT R20, R20, 0xffff, RZ, 0xc0, !PT ;  /* 0x0000ffff14147812 */ /* 0x000fe400078ec0ff */
[----:B------:R-:W-:Y:S02]  /*0f00*/  PRMT R22, R23, 0x3340, R22 ;  /* 0x0000334017167816 */ /* 0x000fe40000000016 */
[----:B------:R-:W-:-:S02]  /*0f10*/  PRMT R21, R20, 0x3340, R21 ;  /* 0x0000334014157816 */ /* 0x000fc40000000015 */
[----:B-1----:R-:W-:Y:S02]  /*0f20*/  IADD3 R2, P2, P3, R8, UR9, R15 ;  /* 0x0000000908027c10 */ /* 0x002fe4000fb5e00f */
[----:B------:R-:W-:Y:S02]  /*0f30*/  PRMT R22, R21, 0x5410, R22 ;  /* 0x0000541015167816 */ /* 0x000fe40000000016 */
[----:B------:R-:W-:Y:S02]  /*0f40*/  LOP3.LUT P0, RZ, R2, 0x3, RZ, 0xc0, !PT ;  /* 0x0000000302ff7812 */ /* 0x000fe4000780c0ff */
[----:B------:R-:W-:Y:S01]  /*0f50*/  ISETP.GE.AND P1, PT, R11, R0, PT ;  /* 0x000000000b00720c */ /* 0x000fe20003f26270 */
[----:B------:R-:W-:Y:S01]  /*0f60*/  STS [R5], R22 ;  /* 0x0000001605007388 */ /* 0x000fe20000000800 */
[----:B------:R-:W-:Y:S09]  /*0f70*/  BAR.SYNC.DEFER_BLOCKING 0x0 ;  /* 0x0000000000007b1d */ /* 0x000ff20000010000 */
[----:B------:R-:W0:Y:S01]  /*0f80*/  @!P0 LDC R20, c[0x0][0x3a4] ;  /* 0x0000e900ff148b82 */ /* 0x000e220000000800 */
[----:B------:R-:W-:Y:S01]  /*0f90*/  @!P0 SHF.R.S32.HI R3, RZ, 0x1f, R8 ;  /* 0x0000001fff038819 */ /* 0x000fe20000011408 */
[----:B------:R-:W1:Y:S03]  /*0fa0*/  @!P0 LDS R21, [R15+UR4] ;  /* 0x000000040f158984 */ /* 0x000e660008000800 */
[----:B0-----:R-:W-:-:S05]  /*0fb0*/  @!P0 IADD3.X R3, PT, PT, R3, R20, RZ, P2, P3 ;  /* 0x0000001403038210 */ /* 0x001fca00017e64ff */
[----:B-1----:R0:W-:Y:S01]  /*0fc0*/  @!P0 STG.E desc[UR6][R2.64], R21 ;  /* 0x0000001502008986 */ /* 0x0021e2000c101906 */
[----:B------:R-:W-:Y:S05]  /*0fd0*/  @!P0 BRA `(.L_x_10) ;  /* 0x0000000000308947 */ /* 0x000fea0003800000 */
[----:B------:R-:W1:Y:S01]  /*0fe0*/  LDS R27, [R15+UR4] ;  /* 0x000000040f1b7984 */ /* 0x000e620008000800 */
[----:B------:R-:W-:Y:S01]  /*0ff0*/  IMAD.U32 R20, RZ, RZ, UR13 ;  /* 0x0000000dff147e24 */ /* 0x000fe2000f8e00ff */
[----:B0-----:R-:W-:-:S04]  /*1000*/  SHF.R.S32.HI R3, RZ, 0x1f, R8 ;  /* 0x0000001fff037819 */ /* 0x001fc80000011408 */
[----:B------:R-:W-:Y:S02]  /*1010*/  IADD3.X R3, PT, PT, R3, R20, RZ, P2, P3 ;  /* 0x0000001403037210 */ /* 0x000fe400017e64ff */
[C---:B-1----:R-:W-:Y:S02]  /*1020*/  PRMT R21, R27.reuse, 0x7770, RZ ;  /* 0x000077701b157816 */ /* 0x042fe400000000ff */
[C---:B------:R-:W-:Y:S02]  /*1030*/  PRMT R23, R27.reuse, 0x7771, RZ ;  /* 0x000077711b177816 */ /* 0x040fe400000000ff */
[C---:B------:R-:W-:Y:S01]  /*1040*/  PRMT R25, R27.reuse, 0x7772, RZ ;  /* 0x000077721b197816 */ /* 0x040fe200000000ff */
[----:B------:R1:W-:Y:S01]  /*1050*/  STG.E.U8 desc[UR6][R2.64], R21 ;  /* 0x0000001502007986 */ /* 0x0003e2000c101106 */
[----:B------:R-:W-:-:S03]  /*1060*/  PRMT R27, R27, 0x7773, RZ ;  /* 0x000077731b1b7816 */ /* 0x000fc600000000ff */
[----:B------:R1:W-:Y:S04]  /*1070*/  STG.E.U8 desc[UR6][R2.64+0x1], R23 ;  /* 0x0000011702007986 */ /* 0x0003e8000c101106 */
[----:B------:R1:W-:Y:S04]  /*1080*/  STG.E.U8 desc[UR6][R2.64+0x2], R25 ;  /* 0x0000021902007986 */ /* 0x0003e8000c101106 */
[----:B------:R1:W-:Y:S02]  /*1090*/  STG.E.U8 desc[UR6][R2.64+0x3], R27 ;  /* 0x0000031b02007986 */ /* 0x0003e4000c101106 */
.L_x_10:
[----:B------:R-:W-:Y:S05]  /*10a0*/  BSYNC.RECONVERGENT B0 ;  /* 0x0000000000007941 */ /* 0x000fea0003800200 */
.L_x_9:
[----:B------:R-:W-:Y:S01]  /*10b0*/  @!P1 BAR.SYNC.DEFER_BLOCKING 0x0 ;  /* 0x0000000000009b1d */ /* 0x000fe20000010000 */
[----:B------:R-:W-:Y:S02]  /*10c0*/  ISETP.GE.AND P1, PT, R17, UR12, PT ;  /* 0x0000000c11007c0c */ /* 0x000fe4000bf26270 */
[----:B01----:R-:W-:Y:S02]  /*10d0*/  PRMT R21, RZ, 0x7610, R21 ;  /* 0x00007610ff157816 */ /* 0x003fe40000000015 */
[----:B------:R-:W-:Y:S01]  /*10e0*/  PRMT R23, RZ, 0x7610, R23 ;  /* 0x00007610ff177816 */ /* 0x000fe20000000017 */
[----:B------:R-:W-:Y:S01]  /*10f0*/  BSSY.RECONVERGENT B0, `(.L_x_11) ;  /* 0x000002d000007945 */ /* 0x000fe20003800200 */
[----:B------:R-:W-:Y:S02]  /*1100*/  PRMT R24, RZ, 0x7610, R24 ;  /* 0x00007610ff187816 */ /* 0x000fe40000000018 */
[----:B------:R-:W-:-:S05]  /*1110*/  PRMT R22, RZ, 0x7610, R22 ;  /* 0x00007610ff167816 */ /* 0x000fca0000000016 */
[----:B------:R-:W-:Y:S05]  /*1120*/  @P1 BRA `(.L_x_12) ;  /* 0x0000000000a41947 */ /* 0x000fea0003800000 */
[C---:B------:R-:W-:Y:S02]  /*1130*/  VIADD R3, R11.reuse, 0xfffffffc ;  /* 0xfffffffc0b037836 */ /* 0x040fe40000000000 */
[----:B------:R-:W-:Y:S02]  /*1140*/  VIADD R23, R11, 0x4 ;  /* 0x000000040b177836 */ /* 0x000fe40000000000 */
[----:B------:R-:W-:Y:S01]  /*1150*/  VIADD R25, R10, 0xfffffffd ;  /* 0xfffffffd0a197836 */ /* 0x000fe20000000000 */
[----:B------:R-:W-:Y:S02]  /*1160*/  IADD3 R2, P3, P2, R3, UR10, R12 ;  /* 0x0000000a03027c10 */ /* 0x000fe4000fa7e00c */
[----:B------:R-:W-:-:S03]  /*1170*/  ISETP.LE.AND P4, PT, R23, R0, PT ;  /* 0x000000001700720c */ /* 0x000fc60003f83270 */
[----:B------:R-:W-:-:S05]  /*1180*/  VIADD R22, R2, 0x4 ;  /* 0x0000000402167836 */ /* 0x000fca0000000000 */
[----:B------:R-:W-:Y:S02]  /*1190*/  LOP3.LUT P0, RZ, R22, 0x3, RZ, 0xc0, !PT ;  /* 0x0000000316ff7812 */ /* 0x000fe4000780c0ff */
[----:B------:R-:W-:Y:S02]  /*11a0*/  SHF.R.S32.HI R22, RZ, 0x1f, R3 ;  /* 0x0000001fff167819 */ /* 0x000fe40000011403 */
[----:B------:R-:W-:Y:S02]  /*11b0*/  ISETP.GT.AND P0, PT, R25, 0x3, !P0 ;  /* 0x000000031900780c */ /* 0x000fe40004704270 */
[----:B------:R-:W-:-:S11]  /*11c0*/  IADD3.X R3, PT, PT, R22, UR11, R7, P3, P2 ;  /* 0x0000000b16037c10 */ /* 0x000fd60009fe4407 */
[----:B------:R-:W-:Y:S05]  /*11d0*/  @P0 BRA P4, `(.L_x_13) ;  /* 0x0000000000640947 */ /* 0x000fea0002000000 */
[----:B------:R-:W-:Y:S02]  /*11e0*/  ISETP.GE.AND P0, PT, R25, 0x1, PT ;  /* 0x000000011900780c */ /* 0x000fe40003f06270 */
        /* <DEDUP_REMOVED lines=10> */
[----:B0-----:R-:W-:Y:S05]  /*1290*/  @P0 BRA `(.L_x_12) ;  /* 0x0000000000480947 */ /* 0x001fea0003800000 */
[----:B------:R0:W5:Y:S01]  /*12a0*/  LDG.E.U8.CONSTANT R24, desc[UR6][R2.64+0x5] ;  /* 0x0000050602187981 */ /* 0x000162000c1e9100 */
[----:B------:R-:W-:-:S05]  /*12b0*/  VIADD R23, R11, 0x2 ;  /* 0x000000020b177836 */ /* 0x000fca0000000000 */
[----:B------:R-:W-:Y:S02]  /*12c0*/  ISETP.GE.AND P0, PT, R23, R0, PT ;  /* 0x000000001700720c */ /* 0x000fe40003f06270 */
[----:B------:R-:W-:Y:S02]  /*12d0*/  PRMT R23, RZ, 0x7610, R23 ;  /* 0x00007610ff177816 */ /* 0x000fe40000000017 */
[----:B------:R-:W-:-:S13]  /*12e0*/  ISETP.LT.U32.OR P0, PT, R25, 0x3, P0 ;  /* 0x000000031900780c */ /* 0x000fda0000701470 */
[----:B0-----:R-:W-:Y:S05]  /*12f0*/  @P0 BRA `(.L_x_12) ;  /* 0x0000000000300947 */ /* 0x001fea0003800000 */
[----:B------:R0:W5:Y:S01]  /*1300*/  LDG.E.U8.CONSTANT R23, desc[UR6][R2.64+0x6] ;  /* 0x0000060602177981 */ /* 0x000162000c1e9100 */
[----:B------:R-:W-:-:S05]  /*1310*/  VIADD R27, R11, 0x3 ;  /* 0x000000030b1b7836 */ /* 0x000fca0000000000 */
[----:B------:R-:W-:-:S04]  /*1320*/  ISETP.GE.AND P0, PT, R27, R0, PT ;  /* 0x000000001b00720c */ /* 0x000fc80003f06270 */
[----:B------:R-:W-:-:S13]  /*1330*/  ISETP.LT.OR P0, PT, R25, 0x4, P0 ;  /* 0x000000041900780c */ /* 0x000fda0000701670 */
[----:B0-----:R-:W-:Y:S05]  /*1340*/  @P0 BRA `(.L_x_12) ;  /* 0x00000000001c0947 */ /* 0x001fea0003800000 */
[----:B------:R0:W5:Y:S01]  /*1350*/  LDG.E.U8.CONSTANT R21, desc[UR6][R2.64+0x7] ;  /* 0x0000070602157981 */ /* 0x000162000c1e9100 */
[----:B------:R-:W-:Y:S05]  /*1360*/  BRA `(.L_x_12) ;  /* 0x0000000000147947 */ /* 0x000fea0003800000 */
.L_x_13:
[----:B------:R-:W2:Y:S02]  /*1370*/  LDG.E.CONSTANT R2, desc[UR6][R2.64+0x4] ;  /* 0x0000040602027981 */ /* 0x000ea4000c1e9900 */
[--C-:B--2---:R-:W-:Y:S02]  /*1380*/  SHF.R.U32.HI R21, RZ, 0x18, R2.reuse ;  /* 0x00000018ff157819 */ /* 0x104fe40000011602 */
[----:B------:R-:W-:Y:S02]  /*1390*/  SHF.R.U32.HI R24, RZ, 0x8, R2 ;  /* 0x00000008ff187819 */ /* 0x000fe40000011602 */
[C---:B------:R-:W-:Y:S02]  /*13a0*/  PRMT R22, R2.reuse, 0x7610, R22 ;  /* 0x0000761002167816 */ /* 0x040fe40000000016 */
[----:B------:R-:W-:-:S07]  /*13b0*/  PRMT R23, R2, 0x7632, R23 ;  /* 0x0000763202177816 */ /* 0x000fce0000000017 */
.L_x_12:
[----:B------:R-:W-:Y:S05]  /*13c0*/  BSYNC.RECONVERGENT B0 ;  /* 0x0000000000007941 */ /* 0x000fea0003800200 */
.L_x_11:
[----:B-----5:R-:W-:Y:S01]  /*13d0*/  LOP3.LUT R21, R21, 0xffff, RZ, 0xc0, !PT ;  /* 0x0000ffff15157812 */ /* 0x020fe200078ec0ff */
[----:B------:R-:W-:Y:S01]  /*13e0*/  BSSY.RECONVERGENT B0, `(.L_x_14) ;  /* 0x000001c000007945 */ /* 0x000fe20003800200 */
[----:B0-----:R-:W-:Y:S02]  /*13f0*/  LOP3.LUT R2, R23, 0xffff, RZ, 0xc0, !PT ;  /* 0x0000ffff17027812 */ /* 0x001fe400078ec0ff */
[----:B------:R-:W-:Y:S02]  /*1400*/  LOP3.LUT R24, R24, 0xffff, RZ, 0xc0, !PT ;  /* 0x0000ffff18187812 */ /* 0x000fe400078ec0ff */
[----:B------:R-:W-:Y:S02]  /*1410*/  LOP3.LUT R3, R22, 0xffff, RZ, 0xc0, !PT ;  /* 0x0000ffff16037812 */ /* 0x000fe400078ec0ff */
[----:B------:R-:W-:Y:S02]  /*1420*/  PRMT R2, R2, 0x3340, R21 ;  /* 0x0000334002027816 */ /* 0x000fe40000000015 */
[----:B------:R-:W-:-:S04]  /*1430*/  PRMT R3, R3, 0x3340, R24 ;  /* 0x0000334003037816 */ /* 0x000fc80000000018 */
[----:B------:R-:W-:Y:S02]  /*1440*/  PRMT R22, R3, 0x5410, R2 ;  /* 0x0000541003167816 */ /* 0x000fe40000000002 */
[----:B------:R-:W-:-:S03]  /*1450*/  IADD3 R2, P2, P3, R14, UR9, R15 ;  /* 0x000000090e027c10 */ /* 0x000fc6000fb5e00f */
[----:B------:R0:W-:Y:S01]  /*1460*/  STS [R5], R22 ;  /* 0x0000001605007388 */ /* 0x0001e20000000800 */
[----:B------:R-:W-:Y:S01]  /*1470*/  BAR.SYNC.DEFER_BLOCKING 0x0 ;  /* 0x0000000000007b1d */ /* 0x000fe20000010000 */
[----:B------:R-:W-:-:S13]  /*1480*/  LOP3.LUT P0, RZ, R2, 0x3, RZ, 0xc0, !PT ;  /* 0x0000000302ff7812 */ /* 0x000fda000780c0ff */
[----:B0-----:R-:W-:Y:S05]  /*1490*/  @!P0 BRA `(.L_x_15) ;  /* 0x0000000000308947 */ /* 0x001fea0003800000 */
[----:B------:R-:W0:Y:S01]  /*14a0*/  LDS R21, [R15+UR4] ;  /* 0x000000040f157984 */ /* 0x000e220008000800 */
[----:B------:R-:W-:-:S04]  /*14b0*/  SHF.R.S32.HI R3, RZ, 0x1f, R14 ;  /* 0x0000001fff037819 */ /* 0x000fc8000001140e */
[----:B------:R-:W-:Y:S02]  /*14c0*/  IADD3.X R3, PT, PT, R3, R20, RZ, P2, P3 ;  /* 0x0000001403037210 */ /* 0x000fe400017e64ff */
[C---:B0-----:R-:W-:Y:S02]  /*14d0*/  PRMT R23, R21.reuse, 0x7770, RZ ;  /* 0x0000777015177816 */ /* 0x041fe400000000ff */
[C---:B------:R-:W-:Y:S02]  /*14e0*/  PRMT R25, R21.reuse, 0x7771, RZ ;  /* 0x0000777115197816 */ /* 0x040fe400000000ff */
[C---:B------:R-:W-:Y:S01]  /*14f0*/  PRMT R27, R21.reuse, 0x7772, RZ ;  /* 0x00007772151b7816 */ /* 0x040fe200000000ff */
[----:B------:R0:W-:Y:S01]  /*1500*/  STG.E.U8 desc[UR6][R2.64], R23 ;  /* 0x0000001702007986 */ /* 0x0001e2000c101106 */
[----:B------:R-:W-:-:S03]  /*1510*/  PRMT R21, R21, 0x7773, RZ ;  /* 0x0000777315157816 */ /* 0x000fc600000000ff */
[----:B------:R0:W-:Y:S04]  /*1520*/  STG.E.U8 desc[UR6][R2.64+0x1], R25 ;  /* 0x0000011902007986 */ /* 0x0001e8000c101106 */
[----:B------:R0:W-:Y:S04]  /*1530*/  STG.E.U8 desc[UR6][R2.64+0x2], R27 ;  /* 0x0000021b02007986 */ /* 0x0001e8000c101106 */
[----:B------:R0:W-:Y:S01]  /*1540*/  STG.E.U8 desc[UR6][R2.64+0x3], R21 ;  /* 0x0000031502007986 */ /* 0x0001e2000c101106 */
[----:B------:R-:W-:Y:S05]  /*1550*/  BRA `(.L_x_16) ;  /* 0x0000000000107947 */ /* 0x000fea0003800000 */
.L_x_15:
[----:B------:R-:W0:Y:S01]  /*1560*/  LDS R21, [R15+UR4] ;  /* 0x000000040f157984 */ /* 0x000e220008000800 */
[----:B------:R-:W-:-:S04]  /*1570*/  SHF.R.S32.HI R3, RZ, 0x1f, R14 ;  /* 0x0000001fff037819 */ /* 0x000fc8000001140e */
[----:B------:R-:W-:-:S05]  /*1580*/  IADD3.X R3, PT, PT, R3, R20, RZ, P2, P3 ;  /* 0x0000001403037210 */ /* 0x000fca00017e64ff */
[----:B0-----:R1:W-:Y:S02]  /*1590*/  STG.E desc[UR6][R2.64], R21 ;  /* 0x0000001502007986 */ /* 0x0013e4000c101906 */
.L_x_16:
[----:B------:R-:W-:Y:S05]  /*15a0*/  BSYNC.RECONVERGENT B0 ;  /* 0x0000000000007941 */ /* 0x000fea0003800200 */
.L_x_14:
[----:B01----:R-:W-:Y:S02]  /*15b0*/  VIADD R3, R11, 0x4 ;  /* 0x000000040b037836 */ /* 0x003fe40000000000 */
[----:B------:R-:W-:Y:S02]  /*15c0*/  VIADD R19, R19, 0x2 ;  /* 0x0000000213137836 */ /* 0x000fe40000000000 */
[----:B------:R-:W-:Y:S01]  /*15d0*/  VIADD R10, R10, 0xfffffff8 ;  /* 0xfffffff80a0a7836 */ /* 0x000fe20000000000 */
[----:B------:R-:W-:Y:S01]  /*15e0*/  ISETP.GE.AND P0, PT, R3, R0, PT ;  /* 0x000000000300720c */ /* 0x000fe20003f06270 */
[----:B------:R-:W-:Y:S01]  /*15f0*/  VIADD R18, R18, 0x8 ;  /* 0x0000000812127836 */ /* 0x000fe20000000000 */
[----:B------:R-:W0:Y:S01]  /*1600*/  LDC R3, c[0x0][0x3a8] ;  /* 0x0000ea00ff037b82 */ /* 0x000e220000000800 */
[----:B------:R-:W-:Y:S02]  /*1610*/  VIADD R16, R16, 0x8 ;  /* 0x0000000810107836 */ /* 0x000fe40000000000 */
[----:B------:R-:W-:-:S08]  /*1620*/  VIADD R11, R11, 0x8 ;  /* 0x000000080b0b7836 */ /* 0x000fd00000000000 */
[----:B------:R-:W-:Y:S01]  /*1630*/  @!P0 BAR.SYNC.DEFER_BLOCKING 0x0 ;  /* 0x0000000000008b1d */ /* 0x000fe20000010000 */
[----:B------:R-:W-:Y:S01]  /*1640*/  ISETP.NE.AND P0, PT, R19, RZ, PT ;  /* 0x000000ff1300720c */ /* 0x000fe20003f05270 */
[C---:B0-----:R-:W-:Y:S02]  /*1650*/  IMAD R14, R3.reuse, 0x2, R14 ;  /* 0x00000002030e7824 */ /* 0x041fe400078e020e */
[----:B------:R-:W-:-:S10]  /*1660*/  IMAD R8, R3, 0x2, R8 ;  /* 0x0000000203087824 */ /* 0x000fd400078e0208 */
[----:B------:R-:W-:Y:S05]  /*1670*/  @P0 BRA `(.L_x_17) ;  /* 0xfffffff400600947 */ /* 0x000fea000383ffff */
[----:B------:R-:W-:-:S07]  /*1680*/  VIADD R7, R11, 0xfffffffc ;  /* 0xfffffffc0b077836 */ /* 0x000fce0000000000 */
.L_x_5:
[----:B------:R-:W-:-:S13]  /*1690*/  LOP3.LUT P0, RZ, R4, 0x4, RZ, 0xc0, !PT ;  /* 0x0000000404ff7812 */ /* 0x000fda000780c0ff */
[----:B------:R-:W-:Y:S05]  /*16a0*/  @P0 EXIT ;  /* 0x000000000000094d */ /* 0x000fea0003800000 */
[----:B------:R-:W0:Y:S01]  /*16b0*/  LDCU UR5, c[0x0][0x38c] ;  /* 0x00007180ff0577ac */ /* 0x000e220008000800 */
[----:B------:R-:W-:Y:S01]  /*16c0*/  BSSY.RECONVERGENT B0, `(.L_x_18) ;  /* 0x000002f000007945 */ /* 0x000fe20003800200 */
[----:B------:R-:W-:Y:S02]  /*16d0*/  PRMT R4, RZ, 0x7610, R4 ;  /* 0x00007610ff047816 */ /* 0x000fe40000000004 */
[----:B------:R-:W-:Y:S02]  /*16e0*/  PRMT R8, RZ, 0x7610, R8 ;  /* 0x00007610ff087816 */ /* 0x000fe40000000008 */
[----:B------:R-:W-:Y:S02]  /*16f0*/  PRMT R10, RZ, 0x7610, R10 ;  /* 0x00007610ff0a7816 */ /* 0x000fe4000000000a */
[----:B------:R-:W-:Y:S02]  /*1700*/  PRMT R11, RZ, 0x7610, R11 ;  /* 0x00007610ff0b7816 */ /* 0x000fe4000000000b */
[----:B0-----:R-:W-:-:S13]  /*1710*/  ISETP.GE.AND P0, PT, R17, UR5, PT ;  /* 0x0000000511007c0c */ /* 0x001fda000bf06270 */
[----:B------:R-:W-:Y:S05]  /*1720*/  @P0 BRA `(.L_x_19) ;  /* 0x0000000000a00947 */ /* 0x000fea0003800000 */
[----:B------:R-:W0:Y:S01]  /*1730*/  LDCU.64 UR8, c[0x0][0x380] ;  /* 0x00007000ff0877ac */ /* 0x000e220008000a00 */
[--C-:B------:R-:W-:Y:S02]  /*1740*/  IMAD.IADD R12, R12, 0x1, R7.reuse ;  /* 0x000000010c0c7824 */ /* 0x100fe400078e0207 */
[----:B------:R-:W-:Y:S02]  /*1750*/  VIADD R3, R7, 0x4 ;  /* 0x0000000407037836 */ /* 0x000fe40000000000 */
[----:B------:R-:W-:-:S03]  /*1760*/  IMAD.IADD R14, R0, 0x1, -R7 ;  /* 0x00000001000e7824 */ /* 0x000fc600078e0a07 */
[----:B------:R-:W-:Y:S02]  /*1770*/  ISETP.LE.AND P2, PT, R3, R0, PT ;  /* 0x000000000300720c */ /* 0x000fe40003f43270 */
[----:B0-----:R-:W-:-:S04]  /*1780*/  IADD3 R2, P1, PT, R12, UR8, RZ ;  /* 0x000000080c027c10 */ /* 0x001fc8000ff3e0ff */
[----:B------:R-:W-:Y:S02]  /*1790*/  LOP3.LUT P0, RZ, R2, 0x3, RZ, 0xc0, !PT ;  /* 0x0000000302ff7812 */ /* 0x000fe4000780c0ff */
[----:B------:R-:W-:Y:S02]  /*17a0*/  LEA.HI.X.SX32 R3, R12, UR9, 0x1, P1 ;  /* 0x000000090c037c11 */ /* 0x000fe400088f0eff */
[----:B------:R-:W-:-:S13]  /*17b0*/  ISETP.GT.AND P0, PT, R14, 0x3, !P0 ;  /* 0x000000030e00780c */ /* 0x000fda0004704270 */
        /* <DEDUP_REMOVED lines=8> */
[----:B------:R-:W-:Y:S02]  /*1840*/  PRMT R8, RZ, 0x7610, R8 ;  /* 0x00007610ff087816 */ /* 0x000fe40000000008 */
[----:B------:R-:W-:Y:S02]  /*1850*/  PRMT R10, RZ, 0x7610, R10 ;  /* 0x00007610ff0a7816 */ /* 0x000fe4000000000a */
[----:B------:R-:W-:-:S04]  /*1860*/  ISETP.GE.AND P0, PT, R17, R0, PT ;  /* 0x000000001100720c */ /* 0x000fc80003f06270 */
[----:B------:R-:W-:-:S13]  /*1870*/  ISETP.EQ.OR P0, PT, R14, 0x1, P0 ;  /* 0x000000010e00780c */ /* 0x000fda0000702670 */
[----:B0-----:R-:W-:Y:S05]  /*1880*/  @P0 BRA `(.L_x_19) ;  /* 0x0000000000480947 */ /* 0x001fea0003800000 */
[----:B------:R0:W5:Y:S01]  /*1890*/  LDG.E.U8.CONSTANT R10, desc[UR6][R2.64+0x1] ;  /* 0x00000106020a7981 */ /* 0x000162000c1e9100 */
[----:B------:R-:W-:Y:S01]  /*18a0*/  VIADD R17, R7, 0x2 ;  /* 0x0000000207117836 */ /* 0x000fe20000000000 */
[----:B------:R-:W-:-:S04]  /*18b0*/  PRMT R8, RZ, 0x7610, R8 ;  /* 0x00007610ff087816 */ /* 0x000fc80000000008 */
[----:B------:R-:W-:-:S04]  /*18c0*/  ISETP.GE.AND P0, PT, R17, R0, PT ;  /* 0x000000001100720c */ /* 0x000fc80003f06270 */
        /* <DEDUP_REMOVED lines=9> */
.L_x_20:
[----:B------:R-:W2:Y:S02]  /*1960*/  LDG.E.CONSTANT R2, desc[UR6][R2.64] ;  /* 0x0000000602027981 */ /* 0x000ea4000c1e9900 */
[--C-:B--2---:R-:W-:Y:S02]  /*1970*/  SHF.R.U32.HI R4, RZ, 0x18, R2.reuse ;  /* 0x00000018ff047819 */ /* 0x104fe40000011602 */
[----:B------:R-:W-:Y:S02]  /*1980*/  SHF.R.U32.HI R10, RZ, 0x8, R2 ;  /* 0x00000008ff0a7819 */ /* 0x000fe40000011602 */
[C---:B------:R-:W-:Y:S02]  /*1990*/  PRMT R11, R2.reuse, 0x7610, R11 ;  /* 0x00007610020b7816 */ /* 0x040fe4000000000b */
[----:B------:R-:W-:-:S07]  /*19a0*/  PRMT R8, R2, 0x7632, R8 ;  /* 0x0000763202087816 */ /* 0x000fce0000000008 */
.L_x_19:
[----:B------:R-:W-:Y:S05]  /*19b0*/  BSYNC.RECONVERGENT B0 ;  /* 0x0000000000007941 */ /* 0x000fea0003800200 */
.L_x_18:
[----:B------:R-:W1:Y:S01]  /*19c0*/  LDCU UR5, c[0x0][0x3a8] ;  /* 0x00007500ff0577ac */ /* 0x000e620008000800 */
[----:B------:R-:W-:Y:S01]  /*19d0*/  IMAD.IADD R6, R6, 0x1, R13 ;  /* 0x0000000106067824 */ /* 0x000fe200078e020d */
[----:B-----5:R-:W-:Y:S01]  /*19e0*/  LOP3.LUT R4, R4, 0xffff, RZ, 0xc0, !PT ;  /* 0x0000ffff04047812 */ /* 0x020fe200078ec0ff */
[----:B------:R-:W-:Y:S01]  /*19f0*/  BSSY.RECONVERGENT B0, `(.L_x_21) ;  /* 0x000001d000007945 */ /* 0x000fe20003800200 */
[----:B------:R-:W2:Y:S01]  /*1a00*/  LDCU.64 UR8, c[0x0][0x3a0] ;  /* 0x00007400ff0877ac */ /* 0x000ea20008000a00 */
[----:B0-----:R-:W-:Y:S02]  /*1a10*/  LOP3.LUT R3, R8, 0xffff, RZ, 0xc0, !PT ;  /* 0x0000ffff08037812 */ /* 0x001fe400078ec0ff */
[----:B------:R-:W-:Y:S02]  /*1a20*/  LOP3.LUT R10, R10, 0xffff, RZ, 0xc0, !PT ;  /* 0x0000ffff0a0a7812 */ /* 0x000fe400078ec0ff */
[----:B------:R-:W-:Y:S02]  /*1a30*/  LOP3.LUT R11, R11, 0xffff, RZ, 0xc0, !PT ;  /* 0x0000ffff0b0b7812 */ /* 0x000fe400078ec0ff */
[----:B------:R-:W-:-:S02]  /*1a40*/  PRMT R3, R3, 0x3340, R4 ;  /* 0x0000334003037816 */ /* 0x000fc40000000004 */
[----:B------:R-:W-:-:S04]  /*1a50*/  PRMT R10, R11, 0x3340, R10 ;  /* 0x000033400b0a7816 */ /* 0x000fc8000000000a */
[----:B------:R-:W-:Y:S01]  /*1a60*/  PRMT R10, R10, 0x5410, R3 ;  /* 0x000054100a0a7816 */ /* 0x000fe20000000003 */
[----:B-1----:R-:W-:-:S04]  /*1a70*/  IMAD R6, R6, UR5, R9 ;  /* 0x0000000506067c24 */ /* 0x002fc8000f8e0209 */
[----:B------:R0:W-:Y:S01]  /*1a80*/  STS [R5], R10 ;  /* 0x0000000a05007388 */ /* 0x0001e20000000800 */
[----:B------:R-:W-:Y:S01]  /*1a90*/  BAR.SYNC.DEFER_BLOCKING 0x0 ;  /* 0x0000000000007b1d */ /* 0x000fe20000010000 */
[----:B------:R-:W-:-:S04]  /*1aa0*/  IADD3 R2, P0, PT, R15, R6, RZ ;  /* 0x000000060f027210 */ /* 0x000fc80007f1e0ff */
[----:B--2---:R-:W-:Y:S02]  /*1ab0*/  IADD3 R2, P1, PT, R2, UR8, RZ ;  /* 0x0000000802027c10 */ /* 0x004fe4000ff3e0ff */
[----:B------:R-:W-:Y:S02]  /*1ac0*/  LEA.HI.X.SX32 R6, R6, RZ, 0x1, P0 ;  /* 0x000000ff06067211 */ /* 0x000fe400000f0eff */
[----:B------:R-:W-:Y:S02]  /*1ad0*/  LOP3.LUT P0, RZ, R2, 0x3, RZ, 0xc0, !PT ;  /* 0x0000000302ff7812 */ /* 0x000fe4000780c0ff */
[----:B------:R-:W-:-:S11]  /*1ae0*/  IADD3.X R3, PT, PT, R6, UR9, RZ, P1, !PT ;  /* 0x0000000906037c10 */ /* 0x000fd60008ffe4ff */
[----:B0-----:R-:W-:Y:S05]  /*1af0*/  @!P0 BRA `(.L_x_22) ;  /* 0x0000000000288947 */ /* 0x001fea0003800000 */
[----:B------:R-:W0:Y:S02]  /*1b00*/  LDS R15, [R15+UR4] ;  /* 0x000000040f0f7984 */ /* 0x000e240008000800 */
        /* <DEDUP_REMOVED lines=9> */
.L_x_22:
[----:B------:R-:W0:Y:S04]  /*1ba0*/  LDS R15, [R15+UR4] ;  /* 0x000000040f0f7984 */ /* 0x000e280008000800 */
[----:B0-----:R1:W-:Y:S02]  /*1bb0*/  STG.E desc[UR6][R2.64], R15 ;  /* 0x0000000f02007986 */ /* 0x0013e4000c101906 */
.L_x_23:
[----:B------:R-:W-:Y:S05]  /*1bc0*/  BSYNC.RECONVERGENT B0 ;  /* 0x0000000000007941 */ /* 0x000fea0003800200 */
.L_x_21:
[----:B------:R-:W-:-:S05]  /*1bd0*/  VIADD R7, R7, 0x4 ;  /* 0x0000000407077836 */ /* 0x000fca0000000000 */
[----:B------:R-:W-:-:S13]  /*1be0*/  ISETP.GE.AND P0, PT, R7, R0, PT ;  /* 0x000000000700720c */ /* 0x000fda0003f06270 */
[----:B------:R-:W-:Y:S05]  /*1bf0*/  @P0 EXIT ;  /* 0x000000000000094d */ /* 0x000fea0003800000 */
[----:B------:R-:W-:Y:S06]  /*1c00*/  BAR.SYNC.DEFER_BLOCKING 0x0 ;  /* 0x0000000000007b1d */ /* 0x000fec0000010000 */
[----:B------:R-:W-:Y:S05]  /*1c10*/  EXIT ;  /* 0x000000000000794d */ /* 0x000fea0003800000 */
.L_x_24:
[----:B------:R-:W-:-:S00]  /*1c20*/  BRA `(.L_x_24) ;  /* 0xfffffffc00fc7947 */ /* 0x000fc0000383ffff */
[----:B------:R-:W-:-:S00]  /*1c30*/  NOP ;  /* 0x0000000000007918 */ /* 0x000fc00000000000 */
        /* <DEDUP_REMOVED lines=12> */
.L_x_25:


//--------------------- .nv.shared._Z43mx_block_rearrange_2d_K_groups_naive_kernelPKhiiiiPKiPhii --------------------------
	.section	.nv.shared._Z43mx_block_rearrange_2d_K_groups_naive_kernelPKhiiiiPKiPhii,"aw",@nobits
	.sectionflags	@""
	.align	16
.nv.shared._Z43mx_block_rearrange_2d_K_groups_naive_kernelPKhiiiiPKiPhii:
	.zero		1536


//--------------------- .nv.shared.reserved.0     --------------------------
	.section	.nv.shared.reserved.0,"aw",@nobits
	.weak		__nv_reservedSMEM_offset_0_alias
	.size		__nv_reservedSMEM_offset_0_alias, 0, 64
	.other		__nv_reservedSMEM_offset_0_alias,@"STO_CUDA_RESERVED_SHARED STV_DEFAULT"
__nv_reservedSMEM_offset_0_alias:
	.zero		0
	.zero		64


//--------------------- .nv.constant0._Z43mx_block_rearrange_2d_K_groups_naive_kernelPKhiiiiPKiPhii --------------------------
	.section	.nv.constant0._Z43mx_block_rearrange_2d_K_groups_naive_kernelPKhiiiiPKiPhii,"a",@progbits
	.sectionflags	@""
	.align	4
.nv.constant0._Z43mx_block_rearrange_2d_K_groups_naive_kernelPKhiiiiPKiPhii:
	.zero		944


//--------------------- SYMBOLS --------------------------

	.type		.nv.reservedSmem.offset0,@object
	.size		.nv.reservedSmem.offset0,0x4
	.type		.nv.reservedSmem.cap,@object
	.size		.nv.reservedSmem.cap,0x4
